	.target	sm_100a

	.elftype	@"ET_EXEC"


//--------------------- .note.nv.tkinfo           --------------------------
	.section	.note.nv.tkinfo,"",@"SHT_NOTE"
	.sectionflags	@"SHF_NOTE_NV_TKINFO"
	.tkinfo
        /*0018*/ 	.word	0x00000002
        /*0030*/ 	.string	""
        /*0030*/ 	.string	"ptxas"
        /*0030*/ 	.string	"Cuda compilation tools, release 13.0, V13.0.88"
        /*0030*/ 	.string	"Build cuda_13.0.r13.0/compiler.36424714_0"
        /*0030*/ 	.string	"-arch sm_100a -m 64 "



//--------------------- .note.nv.cuinfo           --------------------------
	.section	.note.nv.cuinfo,"",@"SHT_NOTE"
	.sectionflags	@"SHF_NOTE_NV_CUINFO"
        /*0018*/ 	.short	0x0002
        /*001a*/ 	.short	0x0064
        /*001c*/ 	.short	0x0082
	.zero		2


//--------------------- .nv.info                  --------------------------
	.section	.nv.info,"",@"SHT_CUDA_INFO"
	.align	4


	//----- nvinfo : EIATTR_REGCOUNT
	.align		4
        /*0000*/ 	.byte	0x04, 0x2f
        /*0002*/ 	.short	(.L_19 - .L_18)
	.align		4
.L_18:
        /*0004*/ 	.word	index@(_ZN7cutlass13device_kernelINS_4gemm6kernel13GemmUniversalIN4cute5tupleIJiiiiEEENS1_10collective13CollectiveMmaINS1_35MainloopSm100TmaUmmaWarpSpecializedILi4ELi2ELi4ENS5_IJNS4_1CILi2EEENSA_ILi1EEESC_EEEEENS5_IJNSA_ILi64EEENSA_ILi128EEESG_EEENS_6half_tENS5_IJlSC_lEEESI_SJ_NS4_8TiledMMAINS4_8MMA_AtomIJNS4_20SM100_MMA_F16BF16_SSISI_SI_fLi64ELi128ELNS4_4UMMA5MajorE0ELSO_0ELNSN_7ScaleInE0ELSP_0EEEEEENS4_6LayoutINS5_IJSC_SC_SC_EEENS5_IJNSA_ILi0EEESU_SU_EEEEENS5_IJNS4_10UnderscoreESX_SX_EEEEENS4_13SM90_TMA_LOADENS4_14ComposedLayoutINS4_7SwizzleILi3ELi4ELi3EEENS4_18smem_ptr_flag_bitsILi16EEENSS_INS5_IJNSA_ILi8EEESF_EEENS5_IJSF_SC_EEEEEEEvNS4_8identityENS4_23SM90_TMA_LOAD_MULTICASTES1A_vS1B_EENS_8epilogue10collective18CollectiveEpilogueINS1E_23Sm100TmaWarpSpecializedILi4ELi2ELi16ELb1ELb0EEEJSH_NS5_IJNSS_ISF_SC_EENSS_INSA_ILi32EEESC_EEEEESI_SJ_SI_SJ_NS1E_6fusion15FusionCallbacksIS1I_NS1N_17LinearCombinationISI_fSI_fLNS_15FloatRoundStyleE2EEESH_S1M_JEEENS4_5SM1004TMEM4LOAD26SM100_TMEM_LOAD_16dp256b4xES10_NS11_INS12_ILi2ELi4ELi3EEES15_NSS_INS5_IJS16_S1K_EEENS5_IJS1K_SC_EEEEEEENS4_17SM75_U32x4_LDSM_NENS4_14SM90_TMA_STOREES21_NS4_17SM90_U32x4_STSM_NENS4_39AutoVectorizingCopyWithAssumedAlignmentILi128EEEEEEvvEEEEvNT_6ParamsE)
        /*0008*/ 	.word	0x00000044


	//----- nvinfo : EIATTR_FRAME_SIZE
	.align		4
.L_19:
        /*000c*/ 	.byte	0x04, 0x11
        /*000e*/ 	.short	(.L_21 - .L_20)
	.align		4
.L_20:
        /*0010*/ 	.word	index@($__internal_2_$__cuda_sm10x_tcgen05_guardrail_trap_unallocated_columns_being_dealloced)
        /*0014*/ 	.word	0x00000000


	//----- nvinfo : EIATTR_FRAME_SIZE
	.align		4
.L_21:
        /*0018*/ 	.byte	0x04, 0x11
        /*001a*/ 	.short	(.L_23 - .L_22)
	.align		4
.L_22:
        /*001c*/ 	.word	index@($__internal_1_$__cuda_sm10x_tcgen05_guardrail_trap_phase_invalid_during_alloc)
        /*0020*/ 	.word	0x00000000


	//----- nvinfo : EIATTR_FRAME_SIZE
	.align		4
.L_23:
        /*0024*/ 	.byte	0x04, 0x11
        /*0026*/ 	.short	(.L_25 - .L_24)
	.align		4
.L_24:
        /*0028*/ 	.word	index@($__internal_0_$__cuda_sm10x_tcgen05_guardrail_trap_col_being_dealloced_not_returned_by_alloc)
        /*002c*/ 	.word	0x00000000


	//----- nvinfo : EIATTR_FRAME_SIZE
	.align		4
.L_25:
        /*0030*/ 	.byte	0x04, 0x11
        /*0032*/ 	.short	(.L_27 - .L_26)
	.align		4
.L_26:
        /*0034*/ 	.word	index@(_ZN7cutlass13device_kernelINS_4gemm6kernel13GemmUniversalIN4cute5tupleIJiiiiEEENS1_10collective13CollectiveMmaINS1_35MainloopSm100TmaUmmaWarpSpecializedILi4ELi2ELi4ENS5_IJNS4_1CILi2EEENSA_ILi1EEESC_EEEEENS5_IJNSA_ILi64EEENSA_ILi128EEESG_EEENS_6half_tENS5_IJlSC_lEEESI_SJ_NS4_8TiledMMAINS4_8MMA_AtomIJNS4_20SM100_MMA_F16BF16_SSISI_SI_fLi64ELi128ELNS4_4UMMA5MajorE0ELSO_0ELNSN_7ScaleInE0ELSP_0EEEEEENS4_6LayoutINS5_IJSC_SC_SC_EEENS5_IJNSA_ILi0EEESU_SU_EEEEENS5_IJNS4_10UnderscoreESX_SX_EEEEENS4_13SM90_TMA_LOADENS4_14ComposedLayoutINS4_7SwizzleILi3ELi4ELi3EEENS4_18smem_ptr_flag_bitsILi16EEENSS_INS5_IJNSA_ILi8EEESF_EEENS5_IJSF_SC_EEEEEEEvNS4_8identityENS4_23SM90_TMA_LOAD_MULTICASTES1A_vS1B_EENS_8epilogue10collective18CollectiveEpilogueINS1E_23Sm100TmaWarpSpecializedILi4ELi2ELi16ELb1ELb0EEEJSH_NS5_IJNSS_ISF_SC_EENSS_INSA_ILi32EEESC_EEEEESI_SJ_SI_SJ_NS1E_6fusion15FusionCallbacksIS1I_NS1N_17LinearCombinationISI_fSI_fLNS_15FloatRoundStyleE2EEESH_S1M_JEEENS4_5SM1004TMEM4LOAD26SM100_TMEM_LOAD_16dp256b4xES10_NS11_INS12_ILi2ELi4ELi3EEES15_NSS_INS5_IJS16_S1K_EEENS5_IJS1K_SC_EEEEEEENS4_17SM75_U32x4_LDSM_NENS4_14SM90_TMA_STOREES21_NS4_17SM90_U32x4_STSM_NENS4_39AutoVectorizingCopyWithAssumedAlignmentILi128EEEEEEvvEEEEvNT_6ParamsE)
        /*0038*/ 	.word	0x00000000


	//----- nvinfo : EIATTR_MIN_STACK_SIZE
	.align		4
.L_27:
        /*003c*/ 	.byte	0x04, 0x12
        /*003e*/ 	.short	(.L_29 - .L_28)
	.align		4
.L_28:
        /*0040*/ 	.word	index@(_ZN7cutlass13device_kernelINS_4gemm6kernel13GemmUniversalIN4cute5tupleIJiiiiEEENS1_10collective13CollectiveMmaINS1_35MainloopSm100TmaUmmaWarpSpecializedILi4ELi2ELi4ENS5_IJNS4_1CILi2EEENSA_ILi1EEESC_EEEEENS5_IJNSA_ILi64EEENSA_ILi128EEESG_EEENS_6half_tENS5_IJlSC_lEEESI_SJ_NS4_8TiledMMAINS4_8MMA_AtomIJNS4_20SM100_MMA_F16BF16_SSISI_SI_fLi64ELi128ELNS4_4UMMA5MajorE0ELSO_0ELNSN_7ScaleInE0ELSP_0EEEEEENS4_6LayoutINS5_IJSC_SC_SC_EEENS5_IJNSA_ILi0EEESU_SU_EEEEENS5_IJNS4_10UnderscoreESX_SX_EEEEENS4_13SM90_TMA_LOADENS4_14ComposedLayoutINS4_7SwizzleILi3ELi4ELi3EEENS4_18smem_ptr_flag_bitsILi16EEENSS_INS5_IJNSA_ILi8EEESF_EEENS5_IJSF_SC_EEEEEEEvNS4_8identityENS4_23SM90_TMA_LOAD_MULTICASTES1A_vS1B_EENS_8epilogue10collective18CollectiveEpilogueINS1E_23Sm100TmaWarpSpecializedILi4ELi2ELi16ELb1ELb0EEEJSH_NS5_IJNSS_ISF_SC_EENSS_INSA_ILi32EEESC_EEEEESI_SJ_SI_SJ_NS1E_6fusion15FusionCallbacksIS1I_NS1N_17LinearCombinationISI_fSI_fLNS_15FloatRoundStyleE2EEESH_S1M_JEEENS4_5SM1004TMEM4LOAD26SM100_TMEM_LOAD_16dp256b4xES10_NS11_INS12_ILi2ELi4ELi3EEES15_NSS_INS5_IJS16_S1K_EEENS5_IJS1K_SC_EEEEEEENS4_17SM75_U32x4_LDSM_NENS4_14SM90_TMA_STOREES21_NS4_17SM90_U32x4_STSM_NENS4_39AutoVectorizingCopyWithAssumedAlignmentILi128EEEEEEvvEEEEvNT_6ParamsE)
        /*0044*/ 	.word	0x00000000
.L_29:


//--------------------- .nv.compat                --------------------------
	.section	.nv.compat,"",@"SHT_CUDA_COMPAT_INFO"
	.align	4
        /*0000*/ 	.byte	0x02, 0x09, 0x01, 0x00, 0x02, 0x02, 0x02, 0x00, 0x02, 0x05, 0x05, 0x00, 0x03, 0x07, 0x01, 0x01
        /*0010*/ 	.byte	0x02, 0x03, 0x01, 0x00, 0x02, 0x06, 0x01, 0x00, 0x04, 0x0b, 0x08, 0x00, 0x09, 0x00, 0x00, 0x00
        /*0020*/ 	.byte	0x00, 0x00, 0x00, 0x00


//--------------------- .nv.info._ZN7cutlass13device_kernelINS_4gemm6kernel13GemmUniversalIN4cute5tupleIJiiiiEEENS1_10collective13CollectiveMmaINS1_35MainloopSm100TmaUmmaWarpSpecializedILi4ELi2ELi4ENS5_IJNS4_1CILi2EEENSA_ILi1EEESC_EEEEENS5_IJNSA_ILi64EEENSA_ILi128EEESG_EEENS_6half_tENS5_IJlSC_lEEESI_SJ_NS4_8TiledMMAINS4_8MMA_AtomIJNS4_20SM100_MMA_F16BF16_SSISI_SI_fLi64ELi128ELNS4_4UMMA5MajorE0ELSO_0ELNSN_7ScaleInE0ELSP_0EEEEEENS4_6LayoutINS5_IJSC_SC_SC_EEENS5_IJNSA_ILi0EEESU_SU_EEEEENS5_IJNS4_10UnderscoreESX_SX_EEEEENS4_13SM90_TMA_LOADENS4_14ComposedLayoutINS4_7SwizzleILi3ELi4ELi3EEENS4_18smem_ptr_flag_bitsILi16EEENSS_INS5_IJNSA_ILi8EEESF_EEENS5_IJSF_SC_EEEEEEEvNS4_8identityENS4_23SM90_TMA_LOAD_MULTICASTES1A_vS1B_EENS_8epilogue10collective18CollectiveEpilogueINS1E_23Sm100TmaWarpSpecializedILi4ELi2ELi16ELb1ELb0EEEJSH_NS5_IJNSS_ISF_SC_EENSS_INSA_ILi32EEESC_EEEEESI_SJ_SI_SJ_NS1E_6fusion15FusionCallbacksIS1I_NS1N_17LinearCombinationISI_fSI_fLNS_15FloatRoundStyleE2EEESH_S1M_JEEENS4_5SM1004TMEM4LOAD26SM100_TMEM_LOAD_16dp256b4xES10_NS11_INS12_ILi2ELi4ELi3EEES15_NSS_INS5_IJS16_S1K_EEENS5_IJS1K_SC_EEEEEEENS4_17SM75_U32x4_LDSM_NENS4_14SM90_TMA_STOREES21_NS4_17SM90_U32x4_STSM_NENS4_39AutoVectorizingCopyWithAssumedAlignmentILi128EEEEEEvvEEEEvNT_6ParamsE --------------------------
	.section	.nv.info._ZN7cutlass13device_kernelINS_4gemm6kernel13GemmUniversalIN4cute5tupleIJiiiiEEENS1_10collective13CollectiveMmaINS1_35MainloopSm100TmaUmmaWarpSpecializedILi4ELi2ELi4ENS5_IJNS4_1CILi2EEENSA_ILi1EEESC_EEEEENS5_IJNSA_ILi64EEENSA_ILi128EEESG_EEENS_6half_tENS5_IJlSC_lEEESI_SJ_NS4_8TiledMMAINS4_8MMA_AtomIJNS4_20SM100_MMA_F16BF16_SSISI_SI_fLi64ELi128ELNS4_4UMMA5MajorE0ELSO_0ELNSN_7ScaleInE0ELSP_0EEEEEENS4_6LayoutINS5_IJSC_SC_SC_EEENS5_IJNSA_ILi0EEESU_SU_EEEEENS5_IJNS4_10UnderscoreESX_SX_EEEEENS4_13SM90_TMA_LOADENS4_14ComposedLayoutINS4_7SwizzleILi3ELi4ELi3EEENS4_18smem_ptr_flag_bitsILi16EEENSS_INS5_IJNSA_ILi8EEESF_EEENS5_IJSF_SC_EEEEEEEvNS4_8identityENS4_23SM90_TMA_LOAD_MULTICASTES1A_vS1B_EENS_8epilogue10collective18CollectiveEpilogueINS1E_23Sm100TmaWarpSpecializedILi4ELi2ELi16ELb1ELb0EEEJSH_NS5_IJNSS_ISF_SC_EENSS_INSA_ILi32EEESC_EEEEESI_SJ_SI_SJ_NS1E_6fusion15FusionCallbacksIS1I_NS1N_17LinearCombinationISI_fSI_fLNS_15FloatRoundStyleE2EEESH_S1M_JEEENS4_5SM1004TMEM4LOAD26SM100_TMEM_LOAD_16dp256b4xES10_NS11_INS12_ILi2ELi4ELi3EEES15_NSS_INS5_IJS16_S1K_EEENS5_IJS1K_SC_EEEEEEENS4_17SM75_U32x4_LDSM_NENS4_14SM90_TMA_STOREES21_NS4_17SM90_U32x4_STSM_NENS4_39AutoVectorizingCopyWithAssumedAlignmentILi128EEEEEEvvEEEEvNT_6ParamsE,"",@"SHT_CUDA_INFO"
	.sectionflags	@""
	.align	4


	//----- nvinfo : EIATTR_CUDA_API_VERSION
	.align		4
        /*0000*/ 	.byte	0x04, 0x37
        /*0002*/ 	.short	(.L_31 - .L_30)
.L_30:
        /*0004*/ 	.word	0x00000082


	//----- nvinfo : EIATTR_KPARAM_INFO
	.align		4
.L_31:
        /*0008*/ 	.byte	0x04, 0x17
        /*000a*/ 	.short	(.L_33 - .L_32)
.L_32:
        /*000c*/ 	.word	0x00000000
        /*0010*/ 	.short	0x0000
        /*0012*/ 	.short	0x0000
        /*0014*/ 	.byte	0x00, 0xf0, 0x01, 0x20


	//----- nvinfo : EIATTR_AT_ENTRY_FRAGMENTS
	.align		4
.L_33:
        /*0018*/ 	.byte	0x04, 0x4f
        /*001a*/ 	.short	(.L_35 - .L_34)


	//   ....[0]....
.L_34:
        /*001c*/ 	.word	0x00000006


	//----- nvinfo : EIATTR_RESERVED_SMEM_USED
	.align		4
.L_35:
        /*0020*/ 	.byte	0x01, 0x41
	.zero		2


	//----- nvinfo : EIATTR_SPARSE_MMA_MASK
	.align		4
        /*0024*/ 	.byte	0x03, 0x50
        /*0026*/ 	.short	0x0000


	//----- nvinfo : EIATTR_TCGEN05_1CTA_USED
	.align		4
        /*0028*/ 	.byte	0x01, 0x51
	.zero		2


	//----- nvinfo : EIATTR_MAXREG_COUNT
	.align		4
        /*002c*/ 	.byte	0x03, 0x1b
        /*002e*/ 	.short	0x00ff


	//----- nvinfo : EIATTR_NUM_BARRIERS
	.align		4
        /*0030*/ 	.byte	0x02, 0x4c
        /*0032*/ 	.byte	0x07
	.zero		1


	//----- nvinfo : EIATTR_EXTERNS
	.align		4
        /*0034*/ 	.byte	0x04, 0x0f
        /*0036*/ 	.short	(.L_37 - .L_36)


	//   ....[0]....
	.align		4
.L_36:
        /*0038*/ 	.word	index@(__assertfail)


	//----- nvinfo : EIATTR_MERCURY_ISA_VERSION
	.align		4
.L_37:
        /*003c*/ 	.byte	0x03, 0x5f
        /*003e*/ 	.short	0x0101


	//----- nvinfo : EIATTR_INT_WARP_WIDE_INSTR_OFFSETS
	.align		4
        /*0040*/ 	.byte	0x04, 0x31
        /*0042*/ 	.short	(.L_39 - .L_38)


	//   ....[0]....
.L_38:
        /*0044*/ 	.word	0x00003ff0


	//   ....[1]....
        /*0048*/ 	.word	0x00004020


	//   ....[2]....
        /*004c*/ 	.word	0x00004040


	//   ....[3]....
        /*0050*/ 	.word	0x00004c10


	//   ....[4]....
        /*0054*/ 	.word	0x00004c70


	//   ....[5]....
        /*0058*/ 	.word	0x00004d60


	//   ....[6]....
        /*005c*/ 	.word	0x00004de0


	//   ....[7]....
        /*0060*/ 	.word	0x00004ee0


	//   ....[8]....
        /*0064*/ 	.word	0x00004f70


	//   ....[9]....
        /*0068*/ 	.word	0x00005070


	//   ....[10]....
        /*006c*/ 	.word	0x00005120


	//----- nvinfo : EIATTR_COOP_GROUP_MASK_REGIDS
	.align		4
.L_39:
        /*0070*/ 	.byte	0x04, 0x29
        /*0072*/ 	.short	(.L_41 - .L_40)


	//   ....[0]....
.L_40:
        /*0074*/ 	.word	0xffffffff


	//   ....[1]....
        /*0078*/ 	.word	0xffffffff


	//   ....[2]....
        /*007c*/ 	.word	0xffffffff


	//   ....[3]....
        /*0080*/ 	.word	0xffffffff


	//   ....[4]....
        /*0084*/ 	.word	0xffffffff


	//   ....[5]....
        /*0088*/ 	.word	0xffffffff


	//   ....[6]....
        /*008c*/ 	.word	0xffffffff


	//   ....[7]....
        /*0090*/ 	.word	0xffffffff


	//   ....[8]....
        /*0094*/ 	.word	0xffffffff


	//   ....[9]....
        /*0098*/ 	.word	0xffffffff


	//   ....[10]....
        /*009c*/ 	.word	0xffffffff


	//   ....[11]....
        /*00a0*/ 	.word	0xffffffff


	//   ....[12]....
        /*00a4*/ 	.word	0xffffffff


	//   ....[13]....
        /*00a8*/ 	.word	0xffffffff


	//----- nvinfo : EIATTR_COOP_GROUP_INSTR_OFFSETS
	.align		4
.L_41:
        /*00ac*/ 	.byte	0x04, 0x28
        /*00ae*/ 	.short	(.L_43 - .L_42)


	//   ....[0]....
.L_42:
        /*00b0*/ 	.word	0x00000080


	//   ....[1]....
        /*00b4*/ 	.word	0x000004f0


	//   ....[2]....
        /*00b8*/ 	.word	0x00000690


	//   ....[3]....
        /*00bc*/ 	.word	0x00000830


	//   ....[4]....
        /*00c0*/ 	.word	0x00000930


	//   ....[5]....
        /*00c4*/ 	.word	0x00000aa0


	//   ....[6]....
        /*00c8*/ 	.word	0x00000c40


	//   ....[7]....
        /*00cc*/ 	.word	0x00000df0


	//   ....[8]....
        /*00d0*/ 	.word	0x00002170


	//   ....[9]....
        /*00d4*/ 	.word	0x00003020


	//   ....[10]....
        /*00d8*/ 	.word	0x00003230


	//   ....[11]....
        /*00dc*/ 	.word	0x00003260


	//   ....[12]....
        /*00e0*/ 	.word	0x00003ed0


	//   ....[13]....
        /*00e4*/ 	.word	0x00004100


	//----- nvinfo : EIATTR_VRC_CTA_INIT_COUNT
	.align		4
.L_43:
        /*00e8*/ 	.byte	0x02, 0x4a
        /*00ea*/ 	.byte	0x80
	.zero		1


	//----- nvinfo : EIATTR_SYSCALL_OFFSETS
	.align		4
        /*00ec*/ 	.byte	0x04, 0x46
        /*00ee*/ 	.short	(.L_45 - .L_44)


	//   ....[0]....
.L_44:
        /*00f0*/ 	.word	0x00005db0


	//   ....[1]....
        /*00f4*/ 	.word	0x00005ea0


	//   ....[2]....
        /*00f8*/ 	.word	0x00006660


	//   ....[3]....
        /*00fc*/ 	.word	0x00006f10


	//   ....[4]....
        /*0100*/ 	.word	0x000077a0


	//   ....[5]....
        /*0104*/ 	.word	0x00008030


	//----- nvinfo : EIATTR_MBARRIER_INSTR_OFFSETS
	.align		4
.L_45:
        /*0108*/ 	.byte	0x04, 0x39
        /*010a*/ 	.short	(.L_47 - .L_46)


	//   ....[0]....
.L_46:
        /*010c*/ 	.word	0x00000600
        /*0110*/ 	.word	0x000000ff
        /*0114*/ 	.word	0x00000000
        /*0118*/ 	.short	0x0100
        /*011a*/ 	.byte	0x04
	.zero		1


	//   ....[1]....
        /*011c*/ 	.word	0x00000610
        /*0120*/ 	.word	0x000000ff
        /*0124*/ 	.word	0x00000020
        /*0128*/ 	.short	0x0100
        /*012a*/ 	.byte	0x04
	.zero		1


	//   ....[2]....
        /*012c*/ 	.word	0x00000620
        /*0130*/ 	.word	0x000000ff
        /*0134*/ 	.word	0x00000008
        /*0138*/ 	.short	0x0100
        /*013a*/ 	.byte	0x04
	.zero		1


	//   ....[3]....
        /*013c*/ 	.word	0x00000630
        /*0140*/ 	.word	0x000000ff
        /*0144*/ 	.word	0x00000028
        /*0148*/ 	.short	0x0100
        /*014a*/ 	.byte	0x04
	.zero		1


	//   ....[4]....
        /*014c*/ 	.word	0x00000640
        /*0150*/ 	.word	0x000000ff
        /*0154*/ 	.word	0x00000010
        /*0158*/ 	.short	0x0100
        /*015a*/ 	.byte	0x04
	.zero		1


	//   ....[5]....
        /*015c*/ 	.word	0x00000650
        /*0160*/ 	.word	0x000000ff
        /*0164*/ 	.word	0x00000030
        /*0168*/ 	.short	0x0100
        /*016a*/ 	.byte	0x04
	.zero		1


	//   ....[6]....
        /*016c*/ 	.word	0x00000660
        /*0170*/ 	.word	0x000000ff
        /*0174*/ 	.word	0x00000018
        /*0178*/ 	.short	0x0100
        /*017a*/ 	.byte	0x04
	.zero		1


	//   ....[7]....
        /*017c*/ 	.word	0x00000670
        /*0180*/ 	.word	0x000000ff
        /*0184*/ 	.word	0x00000038
        /*0188*/ 	.short	0x0100
        /*018a*/ 	.byte	0x04
	.zero		1


	//   ....[8]....
        /*018c*/ 	.word	0x000007a0
        /*0190*/ 	.word	0x000000ff
        /*0194*/ 	.word	0x00000040
        /*0198*/ 	.short	0x0100
        /*019a*/ 	.byte	0x04
	.zero		1


	//   ....[9]....
        /*019c*/ 	.word	0x000007b0
        /*01a0*/ 	.word	0x000000ff
        /*01a4*/ 	.word	0x00000060
        /*01a8*/ 	.short	0x0100
        /*01aa*/ 	.byte	0x04
	.zero		1


	//   ....[10]....
        /*01ac*/ 	.word	0x000007c0
        /*01b0*/ 	.word	0x000000ff
        /*01b4*/ 	.word	0x00000048
        /*01b8*/ 	.short	0x0100
        /*01ba*/ 	.byte	0x04
	.zero		1


	//   ....[11]....
        /*01bc*/ 	.word	0x000007d0
        /*01c0*/ 	.word	0x000000ff
        /*01c4*/ 	.word	0x00000068
        /*01c8*/ 	.short	0x0100
        /*01ca*/ 	.byte	0x04
	.zero		1


	//   ....[12]....
        /*01cc*/ 	.word	0x000007e0
        /*01d0*/ 	.word	0x000000ff
        /*01d4*/ 	.word	0x00000050
        /*01d8*/ 	.short	0x0100
        /*01da*/ 	.byte	0x04
	.zero		1


	//   ....[13]....
        /*01dc*/ 	.word	0x000007f0
        /*01e0*/ 	.word	0x000000ff
        /*01e4*/ 	.word	0x00000070
        /*01e8*/ 	.short	0x0100
        /*01ea*/ 	.byte	0x04
	.zero		1


	//   ....[14]....
        /*01ec*/ 	.word	0x00000800
        /*01f0*/ 	.word	0x000000ff
        /*01f4*/ 	.word	0x00000058
        /*01f8*/ 	.short	0x0100
        /*01fa*/ 	.byte	0x04
	.zero		1


	//   ....[15]....
        /*01fc*/ 	.word	0x00000810
        /*0200*/ 	.word	0x000000ff
        /*0204*/ 	.word	0x00000078
        /*0208*/ 	.short	0x0100
        /*020a*/ 	.byte	0x04
	.zero		1


	//   ....[16]....
        /*020c*/ 	.word	0x00000900
        /*0210*/ 	.word	0x000000ff
        /*0214*/ 	.word	0x00000080
        /*0218*/ 	.short	0x0100
        /*021a*/ 	.byte	0x06
	.zero		1


	//   ....[17]....
        /*021c*/ 	.word	0x00000910
        /*0220*/ 	.word	0x000000ff
        /*0224*/ 	.word	0x00000088
        /*0228*/ 	.short	0x0100
        /*022a*/ 	.byte	0x06
	.zero		1


	//   ....[18]....
        /*022c*/ 	.word	0x00000a50
        /*0230*/ 	.word	0x000000ff
        /*0234*/ 	.word	0x00000090
        /*0238*/ 	.short	0x0100
        /*023a*/ 	.byte	0x06
	.zero		1


	//   ....[19]....
        /*023c*/ 	.word	0x00000a60
        /*0240*/ 	.word	0x000000ff
        /*0244*/ 	.word	0x000000a0
        /*0248*/ 	.short	0x0100
        /*024a*/ 	.byte	0x06
	.zero		1


	//   ....[20]....
        /*024c*/ 	.word	0x00000a70
        /*0250*/ 	.word	0x000000ff
        /*0254*/ 	.word	0x00000098
        /*0258*/ 	.short	0x0100
        /*025a*/ 	.byte	0x06
	.zero		1


	//   ....[21]....
        /*025c*/ 	.word	0x00000a80
        /*0260*/ 	.word	0x000000ff
        /*0264*/ 	.word	0x000000a8
        /*0268*/ 	.short	0x0100
        /*026a*/ 	.byte	0x06
	.zero		1


	//   ....[22]....
        /*026c*/ 	.word	0x00000bb0
        /*0270*/ 	.word	0x000000ff
        /*0274*/ 	.word	0x000000b0
        /*0278*/ 	.short	0x0100
        /*027a*/ 	.byte	0x04
	.zero		1


	//   ....[23]....
        /*027c*/ 	.word	0x00000bc0
        /*0280*/ 	.word	0x000000ff
        /*0284*/ 	.word	0x000000d0
        /*0288*/ 	.short	0x0100
        /*028a*/ 	.byte	0x04
	.zero		1


	//   ....[24]....
        /*028c*/ 	.word	0x00000bd0
        /*0290*/ 	.word	0x000000ff
        /*0294*/ 	.word	0x000000b8
        /*0298*/ 	.short	0x0100
        /*029a*/ 	.byte	0x04
	.zero		1


	//   ....[25]....
        /*029c*/ 	.word	0x00000be0
        /*02a0*/ 	.word	0x000000ff
        /*02a4*/ 	.word	0x000000d8
        /*02a8*/ 	.short	0x0100
        /*02aa*/ 	.byte	0x04
	.zero		1


	//   ....[26]....
        /*02ac*/ 	.word	0x00000bf0
        /*02b0*/ 	.word	0x000000ff
        /*02b4*/ 	.word	0x000000c0
        /*02b8*/ 	.short	0x0100
        /*02ba*/ 	.byte	0x04
	.zero		1


	//   ....[27]....
        /*02bc*/ 	.word	0x00000c00
        /*02c0*/ 	.word	0x000000ff
        /*02c4*/ 	.word	0x000000e0
        /*02c8*/ 	.short	0x0100
        /*02ca*/ 	.byte	0x04
	.zero		1


	//   ....[28]....
        /*02cc*/ 	.word	0x00000c10
        /*02d0*/ 	.word	0x000000ff
        /*02d4*/ 	.word	0x000000c8
        /*02d8*/ 	.short	0x0100
        /*02da*/ 	.byte	0x04
	.zero		1


	//   ....[29]....
        /*02dc*/ 	.word	0x00000c20
        /*02e0*/ 	.word	0x000000ff
        /*02e4*/ 	.word	0x000000e8
        /*02e8*/ 	.short	0x0100
        /*02ea*/ 	.byte	0x04
	.zero		1


	//   ....[30]....
        /*02ec*/ 	.word	0x00000d10
        /*02f0*/ 	.word	0x000000ff
        /*02f4*/ 	.word	0x000000f0
        /*02f8*/ 	.short	0x0100
        /*02fa*/ 	.byte	0x04
	.zero		1


	//   ....[31]....
        /*02fc*/ 	.word	0x00000d20
        /*0300*/ 	.word	0x000000ff
        /*0304*/ 	.word	0x00000100
        /*0308*/ 	.short	0x0100
        /*030a*/ 	.byte	0x04
	.zero		1


	//   ....[32]....
        /*030c*/ 	.word	0x00000d30
        /*0310*/ 	.word	0x000000ff
        /*0314*/ 	.word	0x000000f8
        /*0318*/ 	.short	0x0100
        /*031a*/ 	.byte	0x04
	.zero		1


	//   ....[33]....
        /*031c*/ 	.word	0x00000d40
        /*0320*/ 	.word	0x000000ff
        /*0324*/ 	.word	0x00000108
        /*0328*/ 	.short	0x0100
        /*032a*/ 	.byte	0x04
	.zero		1


	//   ....[34]....
        /*032c*/ 	.word	0x00001850
        /*0330*/ 	.word	0x00000000
        /*0334*/ 	.word	0x00000100
        /*0338*/ 	.short	0x010a
        /*033a*/ 	.byte	0xff
	.zero		1


	//   ....[35]....
        /*033c*/ 	.word	0x00001880
        /*0340*/ 	.word	0x00000000
        /*0344*/ 	.word	0x000000f0
        /*0348*/ 	.short	0x0101
        /*034a*/ 	.byte	0xff
	.zero		1


	//   ....[36]....
        /*034c*/ 	.word	0x00001950
        /*0350*/ 	.word	0x000000ff
        /*0354*/ 	.word	0x00000020
        /*0358*/ 	.short	0x010a
        /*035a*/ 	.byte	0x04
	.zero		1


	//   ....[37]....
        /*035c*/ 	.word	0x000019d0
        /*0360*/ 	.word	0x000000ff
        /*0364*/ 	.word	0x00000020
        /*0368*/ 	.short	0x010a
        /*036a*/ 	.byte	0x21
	.zero		1


	//   ....[38]....
        /*036c*/ 	.word	0x00001bc0
        /*0370*/ 	.word	0x000000ff
        /*0374*/ 	.word	0x00000020
        /*0378*/ 	.short	0x010a
        /*037a*/ 	.byte	0x05
	.zero		1


	//   ....[39]....
        /*037c*/ 	.word	0x00001d60
        /*0380*/ 	.word	0x000000ff
        /*0384*/ 	.word	0x00000088
        /*0388*/ 	.short	0x0101
        /*038a*/ 	.byte	0x0d
	.zero		1


	//   ....[40]....
        /*038c*/ 	.word	0x00001d80
        /*0390*/ 	.word	0x000000ff
        /*0394*/ 	.word	0x00000020
        /*0398*/ 	.short	0x010a
        /*039a*/ 	.byte	0x04
	.zero		1


	//   ....[41]....
        /*039c*/ 	.word	0x00001e00
        /*03a0*/ 	.word	0x000000ff
        /*03a4*/ 	.word	0x00000020
        /*03a8*/ 	.short	0x010a
        /*03aa*/ 	.byte	0x21
	.zero		1


	//   ....[42]....
        /*03ac*/ 	.word	0x00001f90
        /*03b0*/ 	.word	0x000000ff
        /*03b4*/ 	.word	0x00000020
        /*03b8*/ 	.short	0x010a
        /*03ba*/ 	.byte	0x05
	.zero		1


	//   ....[43]....
        /*03bc*/ 	.word	0x000021a0
        /*03c0*/ 	.word	0x00000003
        /*03c4*/ 	.word	0x00000090
        /*03c8*/ 	.short	0x010a
        /*03ca*/ 	.byte	0xff
	.zero		1


	//   ....[44]....
        /*03cc*/ 	.word	0x000022f0
        /*03d0*/ 	.word	0x00000000
        /*03d4*/ 	.word	0x00000000
        /*03d8*/ 	.short	0x0101
        /*03da*/ 	.byte	0xff
	.zero		1


	//   ....[45]....
        /*03dc*/ 	.word	0x000028a0
        /*03e0*/ 	.word	0x000000ff
        /*03e4*/ 	.word	0x00000000
        /*03e8*/ 	.short	0x010a
        /*03ea*/ 	.byte	0x04
	.zero		1


	//   ....[46]....
        /*03ec*/ 	.word	0x00002930
        /*03f0*/ 	.word	0x000000ff
        /*03f4*/ 	.word	0x00000000
        /*03f8*/ 	.short	0x010a
        /*03fa*/ 	.byte	0x05
	.zero		1


	//   ....[47]....
        /*03fc*/ 	.word	0x000029c0
        /*0400*/ 	.word	0x000000ff
        /*0404*/ 	.word	0x00000000
        /*0408*/ 	.short	0x010a
        /*040a*/ 	.byte	0x05
	.zero		1


	//   ....[48]....
        /*040c*/ 	.word	0x00002a60
        /*0410*/ 	.word	0x00000000
        /*0414*/ 	.word	0x00000000
        /*0418*/ 	.short	0x010a
        /*041a*/ 	.byte	0xff
	.zero		1


	//   ....[49]....
        /*041c*/ 	.word	0x00002b80
        /*0420*/ 	.word	0x00000002
        /*0424*/ 	.word	0x000000f0
        /*0428*/ 	.short	0x010a
        /*042a*/ 	.byte	0xff
	.zero		1


	//   ....[50]....
        /*042c*/ 	.word	0x00002bf0
        /*0430*/ 	.word	0x00000002
        /*0434*/ 	.word	0x00000000
        /*0438*/ 	.short	0x0101
        /*043a*/ 	.byte	0xff
	.zero		1


	//   ....[51]....
        /*043c*/ 	.word	0x00002c10
        /*0440*/ 	.word	0x000000ff
        /*0444*/ 	.word	0x000000a0
        /*0448*/ 	.short	0x010a
        /*044a*/ 	.byte	0x04
	.zero		1


	//   ....[52]....
        /*044c*/ 	.word	0x00002d30
        /*0450*/ 	.word	0x00000002
        /*0454*/ 	.word	0x00000090
        /*0458*/ 	.short	0x010a
        /*045a*/ 	.byte	0xff
	.zero		1


	//   ....[53]....
        /*045c*/ 	.word	0x00002e30
        /*0460*/ 	.word	0x00000002
        /*0464*/ 	.word	0x00000000
        /*0468*/ 	.short	0x0101
        /*046a*/ 	.byte	0xff
	.zero		1


	//   ....[54]....
        /*046c*/ 	.word	0x00002ec0
        /*0470*/ 	.word	0x000000ff
        /*0474*/ 	.word	0x000000a0
        /*0478*/ 	.short	0x0106
        /*047a*/ 	.byte	0x04
	.zero		1


	//   ....[55]....
        /*047c*/ 	.word	0x00002ee0
        /*0480*/ 	.word	0x000000ff
        /*0484*/ 	.word	0x000000a0
        /*0488*/ 	.short	0x010a
        /*048a*/ 	.byte	0x04
	.zero		1


	//   ....[56]....
        /*048c*/ 	.word	0x00002f70
        /*0490*/ 	.word	0x000000ff
        /*0494*/ 	.word	0x000000a0
        /*0498*/ 	.short	0x0106
        /*049a*/ 	.byte	0x07
	.zero		1


	//   ....[57]....
        /*049c*/ 	.word	0x00002fb0
        /*04a0*/ 	.word	0x00000000
        /*04a4*/ 	.word	0x000000a0
        /*04a8*/ 	.short	0x010a
        /*04aa*/ 	.byte	0xff
	.zero		1


	//   ....[58]....
        /*04ac*/ 	.word	0x00003580
        /*04b0*/ 	.word	0x00000000
        /*04b4*/ 	.word	0x00000090
        /*04b8*/ 	.short	0x010a
        /*04ba*/ 	.byte	0xff
	.zero		1


	//   ....[59]....
        /*04bc*/ 	.word	0x00003680
        /*04c0*/ 	.word	0x00000003
        /*04c4*/ 	.word	0x00000000
        /*04c8*/ 	.short	0x0101
        /*04ca*/ 	.byte	0xff
	.zero		1


	//   ....[60]....
        /*04cc*/ 	.word	0x00003690
        /*04d0*/ 	.word	0x000000ff
        /*04d4*/ 	.word	0x00000000
        /*04d8*/ 	.short	0x010a
        /*04da*/ 	.byte	0x04
	.zero		1


	//   ....[61]....
        /*04dc*/ 	.word	0x00003710
        /*04e0*/ 	.word	0x000000ff
        /*04e4*/ 	.word	0x000000d0
        /*04e8*/ 	.short	0x010a
        /*04ea*/ 	.byte	0x2e
	.zero		1


	//   ....[62]....
        /*04ec*/ 	.word	0x000037f0
        /*04f0*/ 	.word	0x000000ff
        /*04f4*/ 	.word	0x00000000
        /*04f8*/ 	.short	0x010a
        /*04fa*/ 	.byte	0x07
	.zero		1


	//   ....[63]....
        /*04fc*/ 	.word	0x00003930
        /*0500*/ 	.word	0x000000ff
        /*0504*/ 	.word	0x00000000
        /*0508*/ 	.short	0x010a
        /*050a*/ 	.byte	0x04
	.zero		1


	//   ....[64]....
        /*050c*/ 	.word	0x00003d00
        /*0510*/ 	.word	0x000000ff
        /*0514*/ 	.word	0x00000000
        /*0518*/ 	.short	0x010a
        /*051a*/ 	.byte	0x04
	.zero		1


	//   ....[65]....
        /*051c*/ 	.word	0x00003d90
        /*0520*/ 	.word	0x000000ff
        /*0524*/ 	.word	0x00000000
        /*0528*/ 	.short	0x010a
        /*052a*/ 	.byte	0x05
	.zero		1


	//   ....[66]....
        /*052c*/ 	.word	0x00003e20
        /*0530*/ 	.word	0x000000ff
        /*0534*/ 	.word	0x00000000
        /*0538*/ 	.short	0x010a
        /*053a*/ 	.byte	0x05
	.zero		1


	//   ....[67]....
        /*053c*/ 	.word	0x00003eb0
        /*0540*/ 	.word	0x000000ff
        /*0544*/ 	.word	0x00000000
        /*0548*/ 	.short	0x010a
        /*054a*/ 	.byte	0x04
	.zero		1


	//   ....[68]....
        /*054c*/ 	.word	0x000043d0
        /*0550*/ 	.word	0x00000008
        /*0554*/ 	.word	0x00000090
        /*0558*/ 	.short	0x010a
        /*055a*/ 	.byte	0xff
	.zero		1


	//   ....[69]....
        /*055c*/ 	.word	0x00004540
        /*0560*/ 	.word	0x00000000
        /*0564*/ 	.word	0x00000000
        /*0568*/ 	.short	0x0101
        /*056a*/ 	.byte	0xff
	.zero		1


	//   ....[70]....
        /*056c*/ 	.word	0x00004a20
        /*0570*/ 	.word	0x000000ff
        /*0574*/ 	.word	0x00000088
        /*0578*/ 	.short	0x010a
        /*057a*/ 	.byte	0x15
	.zero		1


	//   ....[71]....
        /*057c*/ 	.word	0x00004bb0
        /*0580*/ 	.word	0x000000ff
        /*0584*/ 	.word	0x00000060
        /*0588*/ 	.short	0x010a
        /*058a*/ 	.byte	0x15
	.zero		1


	//   ....[72]....
        /*058c*/ 	.word	0x00004d00
        /*0590*/ 	.word	0x000000ff
        /*0594*/ 	.word	0x00000040
        /*0598*/ 	.short	0x010b
        /*059a*/ 	.byte	0x15
	.zero		1


	//   ....[73]....
        /*059c*/ 	.word	0x00004d20
        /*05a0*/ 	.word	0x000000ff
        /*05a4*/ 	.word	0x00000000
        /*05a8*/ 	.short	0x0101
        /*05aa*/ 	.byte	0x04
	.zero		1


	//   ....[74]....
        /*05ac*/ 	.word	0x00004d30
        /*05b0*/ 	.word	0x000000ff
        /*05b4*/ 	.word	0x00000068
        /*05b8*/ 	.short	0x010a
        /*05ba*/ 	.byte	0x15
	.zero		1


	//   ....[75]....
        /*05bc*/ 	.word	0x00004e80
        /*05c0*/ 	.word	0x000000ff
        /*05c4*/ 	.word	0x00000048
        /*05c8*/ 	.short	0x010b
        /*05ca*/ 	.byte	0x15
	.zero		1


	//   ....[76]....
        /*05cc*/ 	.word	0x00004ea0
        /*05d0*/ 	.word	0x000000ff
        /*05d4*/ 	.word	0x00000000
        /*05d8*/ 	.short	0x0101
        /*05da*/ 	.byte	0x04
	.zero		1


	//   ....[77]....
        /*05dc*/ 	.word	0x00004eb0
        /*05e0*/ 	.word	0x000000ff
        /*05e4*/ 	.word	0x00000070
        /*05e8*/ 	.short	0x010a
        /*05ea*/ 	.byte	0x15
	.zero		1


	//   ....[78]....
        /*05ec*/ 	.word	0x00005010
        /*05f0*/ 	.word	0x000000ff
        /*05f4*/ 	.word	0x00000050
        /*05f8*/ 	.short	0x010b
        /*05fa*/ 	.byte	0x15
	.zero		1


	//   ....[79]....
        /*05fc*/ 	.word	0x00005030
        /*0600*/ 	.word	0x000000ff
        /*0604*/ 	.word	0x00000000
        /*0608*/ 	.short	0x0101
        /*060a*/ 	.byte	0x04
	.zero		1


	//   ....[80]....
        /*060c*/ 	.word	0x00005040
        /*0610*/ 	.word	0x000000ff
        /*0614*/ 	.word	0x00000078
        /*0618*/ 	.short	0x010a
        /*061a*/ 	.byte	0x15
	.zero		1


	//   ....[81]....
        /*061c*/ 	.word	0x00005230
        /*0620*/ 	.word	0x000000ff
        /*0624*/ 	.word	0x00000058
        /*0628*/ 	.short	0x010b
        /*062a*/ 	.byte	0x15
	.zero		1


	//   ....[82]....
        /*062c*/ 	.word	0x00005240
        /*0630*/ 	.word	0x000000ff
        /*0634*/ 	.word	0x00000000
        /*0638*/ 	.short	0x0101
        /*063a*/ 	.byte	0x28
	.zero		1


	//   ....[83]....
        /*063c*/ 	.word	0x00005270
        /*0640*/ 	.word	0x000000ff
        /*0644*/ 	.word	0x00000060
        /*0648*/ 	.short	0x010a
        /*064a*/ 	.byte	0x15
	.zero		1


	//   ....[84]....
        /*064c*/ 	.word	0x00005290
        /*0650*/ 	.word	0x000000ff
        /*0654*/ 	.word	0x00000068
        /*0658*/ 	.short	0x010a
        /*065a*/ 	.byte	0x15
	.zero		1


	//   ....[85]....
        /*065c*/ 	.word	0x000052b0
        /*0660*/ 	.word	0x000000ff
        /*0664*/ 	.word	0x00000070
        /*0668*/ 	.short	0x010a
        /*066a*/ 	.byte	0x15
	.zero		1


	//   ....[86]....
        /*066c*/ 	.word	0x000052f0
        /*0670*/ 	.word	0x00000000
        /*0674*/ 	.word	0x00000078
        /*0678*/ 	.short	0x010a
        /*067a*/ 	.byte	0xff
	.zero		1


	//   ....[87]....
        /*067c*/ 	.word	0x00005640
        /*0680*/ 	.word	0x00000003
        /*0684*/ 	.word	0x00000090
        /*0688*/ 	.short	0x010a
        /*068a*/ 	.byte	0xff
	.zero		1


	//   ....[88]....
        /*068c*/ 	.word	0x000057c0
        /*0690*/ 	.word	0x00000000
        /*0694*/ 	.word	0x00000000
        /*0698*/ 	.short	0x0101
        /*069a*/ 	.byte	0xff
	.zero		1


	//   ....[89]....
        /*069c*/ 	.word	0x00006310
        /*06a0*/ 	.word	0x000000ff
        /*06a4*/ 	.word	0x00000040
        /*06a8*/ 	.short	0x010a
        /*06aa*/ 	.byte	0x2c
	.zero		1


	//   ....[90]....
        /*06ac*/ 	.word	0x00006350
        /*06b0*/ 	.word	0x0000001a
        /*06b4*/ 	.word	0x000000b0
        /*06b8*/ 	.short	0x010a
        /*06ba*/ 	.byte	0xff
	.zero		1


	//   ....[91]....
        /*06bc*/ 	.word	0x00006460
        /*06c0*/ 	.word	0x000000ff
        /*06c4*/ 	.word	0x00000040
        /*06c8*/ 	.short	0x010a
        /*06ca*/ 	.byte	0x2c
	.zero		1


	//   ....[92]....
        /*06cc*/ 	.word	0x00006540
        /*06d0*/ 	.word	0x0000001a
        /*06d4*/ 	.word	0x000000b0
        /*06d8*/ 	.short	0x010a
        /*06da*/ 	.byte	0xff
	.zero		1


	//   ....[93]....
        /*06dc*/ 	.word	0x00006c70
        /*06e0*/ 	.word	0x00000000
        /*06e4*/ 	.word	0x00000000
        /*06e8*/ 	.short	0x0101
        /*06ea*/ 	.byte	0xff
	.zero		1


	//   ....[94]....
        /*06ec*/ 	.word	0x00006c80
        /*06f0*/ 	.word	0x00000002
        /*06f4*/ 	.word	0x00000040
        /*06f8*/ 	.short	0x010a
        /*06fa*/ 	.byte	0xff
	.zero		1


	//   ....[95]....
        /*06fc*/ 	.word	0x00006d40
        /*0700*/ 	.word	0x00000002
        /*0704*/ 	.word	0x00000040
        /*0708*/ 	.short	0x010a
        /*070a*/ 	.byte	0xff
	.zero		1


	//   ....[96]....
        /*070c*/ 	.word	0x00007500
        /*0710*/ 	.word	0x00000000
        /*0714*/ 	.word	0x00000000
        /*0718*/ 	.short	0x0101
        /*071a*/ 	.byte	0xff
	.zero		1


	//   ....[97]....
        /*071c*/ 	.word	0x00007520
        /*0720*/ 	.word	0x00000002
        /*0724*/ 	.word	0x00000040
        /*0728*/ 	.short	0x010a
        /*072a*/ 	.byte	0xff
	.zero		1


	//   ....[98]....
        /*072c*/ 	.word	0x000075d0
        /*0730*/ 	.word	0x00000002
        /*0734*/ 	.word	0x00000040
        /*0738*/ 	.short	0x010a
        /*073a*/ 	.byte	0xff
	.zero		1


	//   ....[99]....
        /*073c*/ 	.word	0x00007d90
        /*0740*/ 	.word	0x00000000
        /*0744*/ 	.word	0x00000000
        /*0748*/ 	.short	0x0101
        /*074a*/ 	.byte	0xff
	.zero		1


	//   ....[100]....
        /*074c*/ 	.word	0x00007db0
        /*0750*/ 	.word	0x00000003
        /*0754*/ 	.word	0x00000040
        /*0758*/ 	.short	0x010a
        /*075a*/ 	.byte	0xff
	.zero		1


	//   ....[101]....
        /*075c*/ 	.word	0x00007e60
        /*0760*/ 	.word	0x00000003
        /*0764*/ 	.word	0x00000040
        /*0768*/ 	.short	0x010a
        /*076a*/ 	.byte	0xff
	.zero		1


	//   ....[102]....
        /*076c*/ 	.word	0x00008200
        /*0770*/ 	.word	0x000000ff
        /*0774*/ 	.word	0x00000000
        /*0778*/ 	.short	0x0101
        /*077a*/ 	.byte	0x04
	.zero		1


	//   ....[103]....
        /*077c*/ 	.word	0x00008680
        /*0780*/ 	.word	0x00000000
        /*0784*/ 	.word	0x00000000
        /*0788*/ 	.short	0x0101
        /*078a*/ 	.byte	0xff
	.zero		1


	//   ....[104]....
        /*078c*/ 	.word	0x00008910
        /*0790*/ 	.word	0x000000ff
        /*0794*/ 	.word	0x00000000
        /*0798*/ 	.short	0x0101
        /*079a*/ 	.byte	0x04
	.zero		1


	//   ....[105]....
        /*079c*/ 	.word	0x00008930
        /*07a0*/ 	.word	0x00000000
        /*07a4*/ 	.word	0x00000100
        /*07a8*/ 	.short	0x010a
        /*07aa*/ 	.byte	0xff
	.zero		1


	//   ....[106]....
        /*07ac*/ 	.word	0x00008990
        /*07b0*/ 	.word	0x00000000
        /*07b4*/ 	.word	0x00000020
        /*07b8*/ 	.short	0x010a
        /*07ba*/ 	.byte	0xff
	.zero		1


	//   ....[107]....
        /*07bc*/ 	.word	0x000089f0
        /*07c0*/ 	.word	0x00000000
        /*07c4*/ 	.word	0x00000020
        /*07c8*/ 	.short	0x010a
        /*07ca*/ 	.byte	0xff
	.zero		1


	//   ....[108]....
        /*07cc*/ 	.word	0x00008a40
        /*07d0*/ 	.word	0x00000003
        /*07d4*/ 	.word	0x00000090
        /*07d8*/ 	.short	0x010a
        /*07da*/ 	.byte	0xff
	.zero		1


	//   ....[109]....
        /*07dc*/ 	.word	0x00008aa0
        /*07e0*/ 	.word	0x00000000
        /*07e4*/ 	.word	0x00000000
        /*07e8*/ 	.short	0x010a
        /*07ea*/ 	.byte	0xff
	.zero		1


	//   ....[110]....
        /*07ec*/ 	.word	0x00008b00
        /*07f0*/ 	.word	0x00000000
        /*07f4*/ 	.word	0x00000000
        /*07f8*/ 	.short	0x010a
        /*07fa*/ 	.byte	0xff
	.zero		1


	//   ....[111]....
        /*07fc*/ 	.word	0x00008b60
        /*0800*/ 	.word	0x00000000
        /*0804*/ 	.word	0x00000000
        /*0808*/ 	.short	0x010a
        /*080a*/ 	.byte	0xff
	.zero		1


	//   ....[112]....
        /*080c*/ 	.word	0x00008bb0
        /*0810*/ 	.word	0x00000002
        /*0814*/ 	.word	0x000000f0
        /*0818*/ 	.short	0x010a
        /*081a*/ 	.byte	0xff
	.zero		1


	//   ....[113]....
        /*081c*/ 	.word	0x00008c10
        /*0820*/ 	.word	0x00000002
        /*0824*/ 	.word	0x000000a0
        /*0828*/ 	.short	0x010a
        /*082a*/ 	.byte	0xff
	.zero		1


	//   ....[114]....
        /*082c*/ 	.word	0x00008c60
        /*0830*/ 	.word	0x00000002
        /*0834*/ 	.word	0x00000090
        /*0838*/ 	.short	0x010a
        /*083a*/ 	.byte	0xff
	.zero		1


	//   ....[115]....
        /*083c*/ 	.word	0x00008cc0
        /*0840*/ 	.word	0x00000000
        /*0844*/ 	.word	0x000000a0
        /*0848*/ 	.short	0x010a
        /*084a*/ 	.byte	0xff
	.zero		1


	//   ....[116]....
        /*084c*/ 	.word	0x00008d10
        /*0850*/ 	.word	0x00000000
        /*0854*/ 	.word	0x00000090
        /*0858*/ 	.short	0x010a
        /*085a*/ 	.byte	0xff
	.zero		1


	//   ....[117]....
        /*085c*/ 	.word	0x00008d70
        /*0860*/ 	.word	0x00000002
        /*0864*/ 	.word	0x000000d0
        /*0868*/ 	.short	0x010a
        /*086a*/ 	.byte	0xff
	.zero		1


	//   ....[118]....
        /*086c*/ 	.word	0x00008dd0
        /*0870*/ 	.word	0x00000000
        /*0874*/ 	.word	0x00000000
        /*0878*/ 	.short	0x010a
        /*087a*/ 	.byte	0xff
	.zero		1


	//   ....[119]....
        /*087c*/ 	.word	0x00008e30
        /*0880*/ 	.word	0x00000000
        /*0884*/ 	.word	0x00000000
        /*0888*/ 	.short	0x010a
        /*088a*/ 	.byte	0xff
	.zero		1


	//   ....[120]....
        /*088c*/ 	.word	0x00008e90
        /*0890*/ 	.word	0x00000000
        /*0894*/ 	.word	0x00000000
        /*0898*/ 	.short	0x010a
        /*089a*/ 	.byte	0xff
	.zero		1


	//   ....[121]....
        /*089c*/ 	.word	0x00008ef0
        /*08a0*/ 	.word	0x00000000
        /*08a4*/ 	.word	0x00000000
        /*08a8*/ 	.short	0x010a
        /*08aa*/ 	.byte	0xff
	.zero		1


	//   ....[122]....
        /*08ac*/ 	.word	0x00008f50
        /*08b0*/ 	.word	0x00000000
        /*08b4*/ 	.word	0x00000000
        /*08b8*/ 	.short	0x010a
        /*08ba*/ 	.byte	0xff
	.zero		1


	//   ....[123]....
        /*08bc*/ 	.word	0x00008fa0
        /*08c0*/ 	.word	0x00000008
        /*08c4*/ 	.word	0x00000090
        /*08c8*/ 	.short	0x010a
        /*08ca*/ 	.byte	0xff
	.zero		1


	//   ....[124]....
        /*08cc*/ 	.word	0x00009000
        /*08d0*/ 	.word	0x00000000
        /*08d4*/ 	.word	0x00000088
        /*08d8*/ 	.short	0x010a
        /*08da*/ 	.byte	0xff
	.zero		1


	//   ....[125]....
        /*08dc*/ 	.word	0x00009060
        /*08e0*/ 	.word	0x00000000
        /*08e4*/ 	.word	0x00000060
        /*08e8*/ 	.short	0x010a
        /*08ea*/ 	.byte	0xff
	.zero		1


	//   ....[126]....
        /*08ec*/ 	.word	0x000090c0
        /*08f0*/ 	.word	0x00000000
        /*08f4*/ 	.word	0x00000068
        /*08f8*/ 	.short	0x010a
        /*08fa*/ 	.byte	0xff
	.zero		1


	//   ....[127]....
        /*08fc*/ 	.word	0x00009120
        /*0900*/ 	.word	0x00000000
        /*0904*/ 	.word	0x00000070
        /*0908*/ 	.short	0x010a
        /*090a*/ 	.byte	0xff
	.zero		1


	//   ....[128]....
        /*090c*/ 	.word	0x00009180
        /*0910*/ 	.word	0x00000000
        /*0914*/ 	.word	0x00000078
        /*0918*/ 	.short	0x010a
        /*091a*/ 	.byte	0xff
	.zero		1


	//   ....[129]....
        /*091c*/ 	.word	0x000091e0
        /*0920*/ 	.word	0x00000000
        /*0924*/ 	.word	0x00000060
        /*0928*/ 	.short	0x010a
        /*092a*/ 	.byte	0xff
	.zero		1


	//   ....[130]....
        /*092c*/ 	.word	0x00009240
        /*0930*/ 	.word	0x00000000
        /*0934*/ 	.word	0x00000068
        /*0938*/ 	.short	0x010a
        /*093a*/ 	.byte	0xff
	.zero		1


	//   ....[131]....
        /*093c*/ 	.word	0x000092a0
        /*0940*/ 	.word	0x00000000
        /*0944*/ 	.word	0x00000070
        /*0948*/ 	.short	0x010a
        /*094a*/ 	.byte	0xff
	.zero		1


	//   ....[132]....
        /*094c*/ 	.word	0x000092f0
        /*0950*/ 	.word	0x00000003
        /*0954*/ 	.word	0x00000090
        /*0958*/ 	.short	0x010a
        /*095a*/ 	.byte	0xff
	.zero		1


	//   ....[133]....
        /*095c*/ 	.word	0x00009350
        /*0960*/ 	.word	0x00000000
        /*0964*/ 	.word	0x00000040
        /*0968*/ 	.short	0x010a
        /*096a*/ 	.byte	0xff
	.zero		1


	//   ....[134]....
        /*096c*/ 	.word	0x000093a0
        /*0970*/ 	.word	0x0000001a
        /*0974*/ 	.word	0x000000b0
        /*0978*/ 	.short	0x010a
        /*097a*/ 	.byte	0xff
	.zero		1


	//   ....[135]....
        /*097c*/ 	.word	0x000093f0
        /*0980*/ 	.word	0x00000002
        /*0984*/ 	.word	0x00000040
        /*0988*/ 	.short	0x010a
        /*098a*/ 	.byte	0xff
	.zero		1


	//   ....[136]....
        /*098c*/ 	.word	0x00009440
        /*0990*/ 	.word	0x00000002
        /*0994*/ 	.word	0x00000040
        /*0998*/ 	.short	0x010a
        /*099a*/ 	.byte	0xff
	.zero		1


	//   ....[137]....
        /*099c*/ 	.word	0x00009490
        /*09a0*/ 	.word	0x00000003
        /*09a4*/ 	.word	0x00000040
        /*09a8*/ 	.short	0x010a
        /*09aa*/ 	.byte	0xff
	.zero		1


	//----- nvinfo : EIATTR_NUM_MBARRIERS
	.align		4
.L_47:
        /*09ac*/ 	.byte	0x03, 0x38
        /*09ae*/ 	.short	0x0022


	//----- nvinfo : EIATTR_EXIT_INSTR_OFFSETS
	.align		4
        /*09b0*/ 	.byte	0x04, 0x1c
        /*09b2*/ 	.short	(.L_49 - .L_48)


	//   ....[0]....
.L_48:
        /*09b4*/ 	.word	0x00002a90


	//   ....[1]....
        /*09b8*/ 	.word	0x00002f80


	//   ....[2]....
        /*09bc*/ 	.word	0x00002fe0


	//   ....[3]....
        /*09c0*/ 	.word	0x00004110


	//   ....[4]....
        /*09c4*/ 	.word	0x00005320


	//   ....[5]....
        /*09c8*/ 	.word	0x00005360


	//   ....[6]....
        /*09cc*/ 	.word	0x00008800


	//   ....[7]....
        /*09d0*/ 	.word	0x00008880


	//   ....[8]....
        /*09d4*/ 	.word	0x000088b0


	//   ....[9]....
        /*09d8*/ 	.word	0x00008920


	//----- nvinfo : EIATTR_MAX_THREADS
	.align		4
.L_49:
        /*09dc*/ 	.byte	0x04, 0x05
        /*09de*/ 	.short	(.L_51 - .L_50)
.L_50:
        /*09e0*/ 	.word	0x00000100
        /*09e4*/ 	.word	0x00000001
        /*09e8*/ 	.word	0x00000001


	//----- nvinfo : EIATTR_CRS_STACK_SIZE
	.align		4
.L_51:
        /*09ec*/ 	.byte	0x04, 0x1e
        /*09ee*/ 	.short	(.L_53 - .L_52)
.L_52:
        /*09f0*/ 	.word	0x00000000


	//----- nvinfo : EIATTR_CBANK_PARAM_SIZE
	.align		4
.L_53:
        /*09f4*/ 	.byte	0x03, 0x19
        /*09f6*/ 	.short	0x0800


	//----- nvinfo : EIATTR_PARAM_CBANK
	.align		4
        /*09f8*/ 	.byte	0x04, 0x0a
        /*09fa*/ 	.short	(.L_55 - .L_54)
	.align		4
.L_54:
        /*09fc*/ 	.word	index@(.nv.constant0._ZN7cutlass13device_kernelINS_4gemm6kernel13GemmUniversalIN4cute5tupleIJiiiiEEENS1_10collective13CollectiveMmaINS1_35MainloopSm100TmaUmmaWarpSpecializedILi4ELi2ELi4ENS5_IJNS4_1CILi2EEENSA_ILi1EEESC_EEEEENS5_IJNSA_ILi64EEENSA_ILi128EEESG_EEENS_6half_tENS5_IJlSC_lEEESI_SJ_NS4_8TiledMMAINS4_8MMA_AtomIJNS4_20SM100_MMA_F16BF16_SSISI_SI_fLi64ELi128ELNS4_4UMMA5MajorE0ELSO_0ELNSN_7ScaleInE0ELSP_0EEEEEENS4_6LayoutINS5_IJSC_SC_SC_EEENS5_IJNSA_ILi0EEESU_SU_EEEEENS5_IJNS4_10UnderscoreESX_SX_EEEEENS4_13SM90_TMA_LOADENS4_14ComposedLayoutINS4_7SwizzleILi3ELi4ELi3EEENS4_18smem_ptr_flag_bitsILi16EEENSS_INS5_IJNSA_ILi8EEESF_EEENS5_IJSF_SC_EEEEEEEvNS4_8identityENS4_23SM90_TMA_LOAD_MULTICASTES1A_vS1B_EENS_8epilogue10collective18CollectiveEpilogueINS1E_23Sm100TmaWarpSpecializedILi4ELi2ELi16ELb1ELb0EEEJSH_NS5_IJNSS_ISF_SC_EENSS_INSA_ILi32EEESC_EEEEESI_SJ_SI_SJ_NS1E_6fusion15FusionCallbacksIS1I_NS1N_17LinearCombinationISI_fSI_fLNS_15FloatRoundStyleE2EEESH_S1M_JEEENS4_5SM1004TMEM4LOAD26SM100_TMEM_LOAD_16dp256b4xES10_NS11_INS12_ILi2ELi4ELi3EEES15_NSS_INS5_IJS16_S1K_EEENS5_IJS1K_SC_EEEEEEENS4_17SM75_U32x4_LDSM_NENS4_14SM90_TMA_STOREES21_NS4_17SM90_U32x4_STSM_NENS4_39AutoVectorizingCopyWithAssumedAlignmentILi128EEEEEEvvEEEEvNT_6ParamsE)
        /*0a00*/ 	.short	0x0380
        /*0a02*/ 	.short	0x0800


	//----- nvinfo : EIATTR_SW_WAR
	.align		4
.L_55:
        /*0a04*/ 	.byte	0x04, 0x36
        /*0a06*/ 	.short	(.L_57 - .L_56)
.L_56:
        /*0a08*/ 	.word	0x00000008
.L_57:


//--------------------- .nv.callgraph             --------------------------
	.section	.nv.callgraph,"",@"SHT_CUDA_CALLGRAPH"
	.align	4
	.sectionentsize	8
	.align		4
        /*0000*/ 	.word	0x00000000
	.align		4
        /*0004*/ 	.word	0xffffffff
	.align		4
        /*0008*/ 	.word	index@(_ZN7cutlass13device_kernelINS_4gemm6kernel13GemmUniversalIN4cute5tupleIJiiiiEEENS1_10collective13CollectiveMmaINS1_35MainloopSm100TmaUmmaWarpSpecializedILi4ELi2ELi4ENS5_IJNS4_1CILi2EEENSA_ILi1EEESC_EEEEENS5_IJNSA_ILi64EEENSA_ILi128EEESG_EEENS_6half_tENS5_IJlSC_lEEESI_SJ_NS4_8TiledMMAINS4_8MMA_AtomIJNS4_20SM100_MMA_F16BF16_SSISI_SI_fLi64ELi128ELNS4_4UMMA5MajorE0ELSO_0ELNSN_7ScaleInE0ELSP_0EEEEEENS4_6LayoutINS5_IJSC_SC_SC_EEENS5_IJNSA_ILi0EEESU_SU_EEEEENS5_IJNS4_10UnderscoreESX_SX_EEEEENS4_13SM90_TMA_LOADENS4_14ComposedLayoutINS4_7SwizzleILi3ELi4ELi3EEENS4_18smem_ptr_flag_bitsILi16EEENSS_INS5_IJNSA_ILi8EEESF_EEENS5_IJSF_SC_EEEEEEEvNS4_8identityENS4_23SM90_TMA_LOAD_MULTICASTES1A_vS1B_EENS_8epilogue10collective18CollectiveEpilogueINS1E_23Sm100TmaWarpSpecializedILi4ELi2ELi16ELb1ELb0EEEJSH_NS5_IJNSS_ISF_SC_EENSS_INSA_ILi32EEESC_EEEEESI_SJ_SI_SJ_NS1E_6fusion15FusionCallbacksIS1I_NS1N_17LinearCombinationISI_fSI_fLNS_15FloatRoundStyleE2EEESH_S1M_JEEENS4_5SM1004TMEM4LOAD26SM100_TMEM_LOAD_16dp256b4xES10_NS11_INS12_ILi2ELi4ELi3EEES15_NSS_INS5_IJS16_S1K_EEENS5_IJS1K_SC_EEEEEEENS4_17SM75_U32x4_LDSM_NENS4_14SM90_TMA_STOREES21_NS4_17SM90_U32x4_STSM_NENS4_39AutoVectorizingCopyWithAssumedAlignmentILi128EEEEEEvvEEEEvNT_6ParamsE)
	.align		4
        /*000c*/ 	.word	index@(__assertfail)
	.align		4
        /*0010*/ 	.word	0x00000000
	.align		4
        /*0014*/ 	.word	0xfffffffe
	.align		4
        /*0018*/ 	.word	0x00000000
	.align		4
        /*001c*/ 	.word	0xfffffffd
	.align		4
        /*0020*/ 	.word	0x00000000
	.align		4
        /*0024*/ 	.word	0xfffffffc


//--------------------- .nv.constant4             --------------------------
	.section	.nv.constant4,"a",@progbits
	.align	8
	.align		8
.nv.constant4:
        /*0000*/ 	.dword	__assertfail
	.align		8
        /*0008*/ 	.dword	__unnamed_1
	.align		8
        /*0010*/ 	.dword	__unnamed_2
	.align		8
        /*0018*/ 	.dword	_ZN40_INTERNAL_48f39388_4_k_cu_76c69c00_284694cuda3std3__45__cpo5beginE
	.align		8
        /*0020*/ 	.dword	_ZN40_INTERNAL_48f39388_4_k_cu_76c69c00_284694cuda3std3__45__cpo3endE
	.align		8
        /*0028*/ 	.dword	_ZN40_INTERNAL_48f39388_4_k_cu_76c69c00_284694cuda3std3__45__cpo6cbeginE
	.align		8
        /*0030*/ 	.dword	_ZN40_INTERNAL_48f39388_4_k_cu_76c69c00_284694cuda3std3__45__cpo4cendE
	.align		8
        /*0038*/ 	.dword	_ZN40_INTERNAL_48f39388_4_k_cu_76c69c00_284694cuda3std3__442_GLOBAL__N__48f39388_4_k_cu_76c69c00_284696ignoreE
	.align		8
        /*0040*/ 	.dword	_ZN40_INTERNAL_48f39388_4_k_cu_76c69c00_284694cuda3std3__419piecewise_constructE
	.align		8
        /*0048*/ 	.dword	_ZN40_INTERNAL_48f39388_4_k_cu_76c69c00_284694cuda3std3__48in_placeE
	.align		8
        /*0050*/ 	.dword	_ZN40_INTERNAL_48f39388_4_k_cu_76c69c00_284694cuda3std6ranges3__45__cpo4swapE
	.align		8
        /*0058*/ 	.dword	_ZN40_INTERNAL_48f39388_4_k_cu_76c69c00_284694cuda3std6ranges3__45__cpo9iter_moveE
	.align		8
        /*0060*/ 	.dword	_ZN40_INTERNAL_48f39388_4_k_cu_76c69c00_284694cute7productE
	.align		8
        /*0068*/ 	.dword	_ZN40_INTERNAL_48f39388_4_k_cu_76c69c00_284694cute1_E
	.align		8
        /*0070*/ 	.dword	$str$25
	.align		8
        /*0078*/ 	.dword	$str$26
	.align		8
        /*0080*/ 	.dword	$str$27
	.align		8
        /*0088*/ 	.dword	$str$28


//--------------------- .text._ZN7cutlass13device_kernelINS_4gemm6kernel13GemmUniversalIN4cute5tupleIJiiiiEEENS1_10collective13CollectiveMmaINS1_35MainloopSm100TmaUmmaWarpSpecializedILi4ELi2ELi4ENS5_IJNS4_1CILi2EEENSA_ILi1EEESC_EEEEENS5_IJNSA_ILi64EEENSA_ILi128EEESG_EEENS_6half_tENS5_IJlSC_lEEESI_SJ_NS4_8TiledMMAINS4_8MMA_AtomIJNS4_20SM100_MMA_F16BF16_SSISI_SI_fLi64ELi128ELNS4_4UMMA5MajorE0ELSO_0ELNSN_7ScaleInE0ELSP_0EEEEEENS4_6LayoutINS5_IJSC_SC_SC_EEENS5_IJNSA_ILi0EEESU_SU_EEEEENS5_IJNS4_10UnderscoreESX_SX_EEEEENS4_13SM90_TMA_LOADENS4_14ComposedLayoutINS4_7SwizzleILi3ELi4ELi3EEENS4_18smem_ptr_flag_bitsILi16EEENSS_INS5_IJNSA_ILi8EEESF_EEENS5_IJSF_SC_EEEEEEEvNS4_8identityENS4_23SM90_TMA_LOAD_MULTICASTES1A_vS1B_EENS_8epilogue10collective18CollectiveEpilogueINS1E_23Sm100TmaWarpSpecializedILi4ELi2ELi16ELb1ELb0EEEJSH_NS5_IJNSS_ISF_SC_EENSS_INSA_ILi32EEESC_EEEEESI_SJ_SI_SJ_NS1E_6fusion15FusionCallbacksIS1I_NS1N_17LinearCombinationISI_fSI_fLNS_15FloatRoundStyleE2EEESH_S1M_JEEENS4_5SM1004TMEM4LOAD26SM100_TMEM_LOAD_16dp256b4xES10_NS11_INS12_ILi2ELi4ELi3EEES15_NSS_INS5_IJS16_S1K_EEENS5_IJS1K_SC_EEEEEEENS4_17SM75_U32x4_LDSM_NENS4_14SM90_TMA_STOREES21_NS4_17SM90_U32x4_STSM_NENS4_39AutoVectorizingCopyWithAssumedAlignmentILi128EEEEEEvvEEEEvNT_6ParamsE --------------------------
	.section	.text._ZN7cutlass13device_kernelINS_4gemm6kernel13GemmUniversalIN4cute5tupleIJiiiiEEENS1_10collective13CollectiveMmaINS1_35MainloopSm100TmaUmmaWarpSpecializedILi4ELi2ELi4ENS5_IJNS4_1CILi2EEENSA_ILi1EEESC_EEEEENS5_IJNSA_ILi64EEENSA_ILi128EEESG_EEENS_6half_tENS5_IJlSC_lEEESI_SJ_NS4_8TiledMMAINS4_8MMA_AtomIJNS4_20SM100_MMA_F16BF16_SSISI_SI_fLi64ELi128ELNS4_4UMMA5MajorE0ELSO_0ELNSN_7ScaleInE0ELSP_0EEEEEENS4_6LayoutINS5_IJSC_SC_SC_EEENS5_IJNSA_ILi0EEESU_SU_EEEEENS5_IJNS4_10UnderscoreESX_SX_EEEEENS4_13SM90_TMA_LOADENS4_14ComposedLayoutINS4_7SwizzleILi3ELi4ELi3EEENS4_18smem_ptr_flag_bitsILi16EEENSS_INS5_IJNSA_ILi8EEESF_EEENS5_IJSF_SC_EEEEEEEvNS4_8identityENS4_23SM90_TMA_LOAD_MULTICASTES1A_vS1B_EENS_8epilogue10collective18CollectiveEpilogueINS1E_23Sm100TmaWarpSpecializedILi4ELi2ELi16ELb1ELb0EEEJSH_NS5_IJNSS_ISF_SC_EENSS_INSA_ILi32EEESC_EEEEESI_SJ_SI_SJ_NS1E_6fusion15FusionCallbacksIS1I_NS1N_17LinearCombinationISI_fSI_fLNS_15FloatRoundStyleE2EEESH_S1M_JEEENS4_5SM1004TMEM4LOAD26SM100_TMEM_LOAD_16dp256b4xES10_NS11_INS12_ILi2ELi4ELi3EEES15_NSS_INS5_IJS16_S1K_EEENS5_IJS1K_SC_EEEEEEENS4_17SM75_U32x4_LDSM_NENS4_14SM90_TMA_STOREES21_NS4_17SM90_U32x4_STSM_NENS4_39AutoVectorizingCopyWithAssumedAlignmentILi128EEEEEEvvEEEEvNT_6ParamsE,"ax",@progbits
	.align	128
.text._ZN7cutlass13device_kernelINS_4gemm6kernel13GemmUniversalIN4cute5tupleIJiiiiEEENS1_10collective13CollectiveMmaINS1_35MainloopSm100TmaUmmaWarpSpecializedILi4ELi2ELi4ENS5_IJNS4_1CILi2EEENSA_ILi1EEESC_EEEEENS5_IJNSA_ILi64EEENSA_ILi128EEESG_EEENS_6half_tENS5_IJlSC_lEEESI_SJ_NS4_8TiledMMAINS4_8MMA_AtomIJNS4_20SM100_MMA_F16BF16_SSISI_SI_fLi64ELi128ELNS4_4UMMA5MajorE0ELSO_0ELNSN_7ScaleInE0ELSP_0EEEEEENS4_6LayoutINS5_IJSC_SC_SC_EEENS5_IJNSA_ILi0EEESU_SU_EEEEENS5_IJNS4_10UnderscoreESX_SX_EEEEENS4_13SM90_TMA_LOADENS4_14ComposedLayoutINS4_7SwizzleILi3ELi4ELi3EEENS4_18smem_ptr_flag_bitsILi16EEENSS_INS5_IJNSA_ILi8EEESF_EEENS5_IJSF_SC_EEEEEEEvNS4_8identityENS4_23SM90_TMA_LOAD_MULTICASTES1A_vS1B_EENS_8epilogue10collective18CollectiveEpilogueINS1E_23Sm100TmaWarpSpecializedILi4ELi2ELi16ELb1ELb0EEEJSH_NS5_IJNSS_ISF_SC_EENSS_INSA_ILi32EEESC_EEEEESI_SJ_SI_SJ_NS1E_6fusion15FusionCallbacksIS1I_NS1N_17LinearCombinationISI_fSI_fLNS_15FloatRoundStyleE2EEESH_S1M_JEEENS4_5SM1004TMEM4LOAD26SM100_TMEM_LOAD_16dp256b4xES10_NS11_INS12_ILi2ELi4ELi3EEES15_NSS_INS5_IJS16_S1K_EEENS5_IJS1K_SC_EEEEEEENS4_17SM75_U32x4_LDSM_NENS4_14SM90_TMA_STOREES21_NS4_17SM90_U32x4_STSM_NENS4_39AutoVectorizingCopyWithAssumedAlignmentILi128EEEEEEvvEEEEvNT_6ParamsE:
        .type           _ZN7cutlass13device_kernelINS_4gemm6kernel13GemmUniversalIN4cute5tupleIJiiiiEEENS1_10collective13CollectiveMmaINS1_35MainloopSm100TmaUmmaWarpSpecializedILi4ELi2ELi4ENS5_IJNS4_1CILi2EEENSA_ILi1EEESC_EEEEENS5_IJNSA_ILi64EEENSA_ILi128EEESG_EEENS_6half_tENS5_IJlSC_lEEESI_SJ_NS4_8TiledMMAINS4_8MMA_AtomIJNS4_20SM100_MMA_F16BF16_SSISI_SI_fLi64ELi128ELNS4_4UMMA5MajorE0ELSO_0ELNSN_7ScaleInE0ELSP_0EEEEEENS4_6LayoutINS5_IJSC_SC_SC_EEENS5_IJNSA_ILi0EEESU_SU_EEEEENS5_IJNS4_10UnderscoreESX_SX_EEEEENS4_13SM90_TMA_LOADENS4_14ComposedLayoutINS4_7SwizzleILi3ELi4ELi3EEENS4_18smem_ptr_flag_bitsILi16EEENSS_INS5_IJNSA_ILi8EEESF_EEENS5_IJSF_SC_EEEEEEEvNS4_8identityENS4_23SM90_TMA_LOAD_MULTICASTES1A_vS1B_EENS_8epilogue10collective18CollectiveEpilogueINS1E_23Sm100TmaWarpSpecializedILi4ELi2ELi16ELb1ELb0EEEJSH_NS5_IJNSS_ISF_SC_EENSS_INSA_ILi32EEESC_EEEEESI_SJ_SI_SJ_NS1E_6fusion15FusionCallbacksIS1I_NS1N_17LinearCombinationISI_fSI_fLNS_15FloatRoundStyleE2EEESH_S1M_JEEENS4_5SM1004TMEM4LOAD26SM100_TMEM_LOAD_16dp256b4xES10_NS11_INS12_ILi2ELi4ELi3EEES15_NSS_INS5_IJS16_S1K_EEENS5_IJS1K_SC_EEEEEEENS4_17SM75_U32x4_LDSM_NENS4_14SM90_TMA_STOREES21_NS4_17SM90_U32x4_STSM_NENS4_39AutoVectorizingCopyWithAssumedAlignmentILi128EEEEEEvvEEEEvNT_6ParamsE,@function
        .size           _ZN7cutlass13device_kernelINS_4gemm6kernel13GemmUniversalIN4cute5tupleIJiiiiEEENS1_10collective13CollectiveMmaINS1_35MainloopSm100TmaUmmaWarpSpecializedILi4ELi2ELi4ENS5_IJNS4_1CILi2EEENSA_ILi1EEESC_EEEEENS5_IJNSA_ILi64EEENSA_ILi128EEESG_EEENS_6half_tENS5_IJlSC_lEEESI_SJ_NS4_8TiledMMAINS4_8MMA_AtomIJNS4_20SM100_MMA_F16BF16_SSISI_SI_fLi64ELi128ELNS4_4UMMA5MajorE0ELSO_0ELNSN_7ScaleInE0ELSP_0EEEEEENS4_6LayoutINS5_IJSC_SC_SC_EEENS5_IJNSA_ILi0EEESU_SU_EEEEENS5_IJNS4_10UnderscoreESX_SX_EEEEENS4_13SM90_TMA_LOADENS4_14ComposedLayoutINS4_7SwizzleILi3ELi4ELi3EEENS4_18smem_ptr_flag_bitsILi16EEENSS_INS5_IJNSA_ILi8EEESF_EEENS5_IJSF_SC_EEEEEEEvNS4_8identityENS4_23SM90_TMA_LOAD_MULTICASTES1A_vS1B_EENS_8epilogue10collective18CollectiveEpilogueINS1E_23Sm100TmaWarpSpecializedILi4ELi2ELi16ELb1ELb0EEEJSH_NS5_IJNSS_ISF_SC_EENSS_INSA_ILi32EEESC_EEEEESI_SJ_SI_SJ_NS1E_6fusion15FusionCallbacksIS1I_NS1N_17LinearCombinationISI_fSI_fLNS_15FloatRoundStyleE2EEESH_S1M_JEEENS4_5SM1004TMEM4LOAD26SM100_TMEM_LOAD_16dp256b4xES10_NS11_INS12_ILi2ELi4ELi3EEES15_NSS_INS5_IJS16_S1K_EEENS5_IJS1K_SC_EEEEEEENS4_17SM75_U32x4_LDSM_NENS4_14SM90_TMA_STOREES21_NS4_17SM90_U32x4_STSM_NENS4_39AutoVectorizingCopyWithAssumedAlignmentILi128EEEEEEvvEEEEvNT_6ParamsE,(.L_x_183 - _ZN7cutlass13device_kernelINS_4gemm6kernel13GemmUniversalIN4cute5tupleIJiiiiEEENS1_10collective13CollectiveMmaINS1_35MainloopSm100TmaUmmaWarpSpecializedILi4ELi2ELi4ENS5_IJNS4_1CILi2EEENSA_ILi1EEESC_EEEEENS5_IJNSA_ILi64EEENSA_ILi128EEESG_EEENS_6half_tENS5_IJlSC_lEEESI_SJ_NS4_8TiledMMAINS4_8MMA_AtomIJNS4_20SM100_MMA_F16BF16_SSISI_SI_fLi64ELi128ELNS4_4UMMA5MajorE0ELSO_0ELNSN_7ScaleInE0ELSP_0EEEEEENS4_6LayoutINS5_IJSC_SC_SC_EEENS5_IJNSA_ILi0EEESU_SU_EEEEENS5_IJNS4_10UnderscoreESX_SX_EEEEENS4_13SM90_TMA_LOADENS4_14ComposedLayoutINS4_7SwizzleILi3ELi4ELi3EEENS4_18smem_ptr_flag_bitsILi16EEENSS_INS5_IJNSA_ILi8EEESF_EEENS5_IJSF_SC_EEEEEEEvNS4_8identityENS4_23SM90_TMA_LOAD_MULTICASTES1A_vS1B_EENS_8epilogue10collective18CollectiveEpilogueINS1E_23Sm100TmaWarpSpecializedILi4ELi2ELi16ELb1ELb0EEEJSH_NS5_IJNSS_ISF_SC_EENSS_INSA_ILi32EEESC_EEEEESI_SJ_SI_SJ_NS1E_6fusion15FusionCallbacksIS1I_NS1N_17LinearCombinationISI_fSI_fLNS_15FloatRoundStyleE2EEESH_S1M_JEEENS4_5SM1004TMEM4LOAD26SM100_TMEM_LOAD_16dp256b4xES10_NS11_INS12_ILi2ELi4ELi3EEES15_NSS_INS5_IJS16_S1K_EEENS5_IJS1K_SC_EEEEEEENS4_17SM75_U32x4_LDSM_NENS4_14SM90_TMA_STOREES21_NS4_17SM90_U32x4_STSM_NENS4_39AutoVectorizingCopyWithAssumedAlignmentILi128EEEEEEvvEEEEvNT_6ParamsE)
        .other          _ZN7cutlass13device_kernelINS_4gemm6kernel13GemmUniversalIN4cute5tupleIJiiiiEEENS1_10collective13CollectiveMmaINS1_35MainloopSm100TmaUmmaWarpSpecializedILi4ELi2ELi4ENS5_IJNS4_1CILi2EEENSA_ILi1EEESC_EEEEENS5_IJNSA_ILi64EEENSA_ILi128EEESG_EEENS_6half_tENS5_IJlSC_lEEESI_SJ_NS4_8TiledMMAINS4_8MMA_AtomIJNS4_20SM100_MMA_F16BF16_SSISI_SI_fLi64ELi128ELNS4_4UMMA5MajorE0ELSO_0ELNSN_7ScaleInE0ELSP_0EEEEEENS4_6LayoutINS5_IJSC_SC_SC_EEENS5_IJNSA_ILi0EEESU_SU_EEEEENS5_IJNS4_10UnderscoreESX_SX_EEEEENS4_13SM90_TMA_LOADENS4_14ComposedLayoutINS4_7SwizzleILi3ELi4ELi3EEENS4_18smem_ptr_flag_bitsILi16EEENSS_INS5_IJNSA_ILi8EEESF_EEENS5_IJSF_SC_EEEEEEEvNS4_8identityENS4_23SM90_TMA_LOAD_MULTICASTES1A_vS1B_EENS_8epilogue10collective18CollectiveEpilogueINS1E_23Sm100TmaWarpSpecializedILi4ELi2ELi16ELb1ELb0EEEJSH_NS5_IJNSS_ISF_SC_EENSS_INSA_ILi32EEESC_EEEEESI_SJ_SI_SJ_NS1E_6fusion15FusionCallbacksIS1I_NS1N_17LinearCombinationISI_fSI_fLNS_15FloatRoundStyleE2EEESH_S1M_JEEENS4_5SM1004TMEM4LOAD26SM100_TMEM_LOAD_16dp256b4xES10_NS11_INS12_ILi2ELi4ELi3EEES15_NSS_INS5_IJS16_S1K_EEENS5_IJS1K_SC_EEEEEEENS4_17SM75_U32x4_LDSM_NENS4_14SM90_TMA_STOREES21_NS4_17SM90_U32x4_STSM_NENS4_39AutoVectorizingCopyWithAssumedAlignmentILi128EEEEEEvvEEEEvNT_6ParamsE,@"STO_CUDA_ENTRY STV_DEFAULT"
_ZN7cutlass13device_kernelINS_4gemm6kernel13GemmUniversalIN4cute5tupleIJiiiiEEENS1_10collective13CollectiveMmaINS1_35MainloopSm100TmaUmmaWarpSpecializedILi4ELi2ELi4ENS5_IJNS4_1CILi2EEENSA_ILi1EEESC_EEEEENS5_IJNSA_ILi64EEENSA_ILi128EEESG_EEENS_6half_tENS5_IJlSC_lEEESI_SJ_NS4_8TiledMMAINS4_8MMA_AtomIJNS4_20SM100_MMA_F16BF16_SSISI_SI_fLi64ELi128ELNS4_4UMMA5MajorE0ELSO_0ELNSN_7ScaleInE0ELSP_0EEEEEENS4_6LayoutINS5_IJSC_SC_SC_EEENS5_IJNSA_ILi0EEESU_SU_EEEEENS5_IJNS4_10UnderscoreESX_SX_EEEEENS4_13SM90_TMA_LOADENS4_14ComposedLayoutINS4_7SwizzleILi3ELi4ELi3EEENS4_18smem_ptr_flag_bitsILi16EEENSS_INS5_IJNSA_ILi8EEESF_EEENS5_IJSF_SC_EEEEEEEvNS4_8identityENS4_23SM90_TMA_LOAD_MULTICASTES1A_vS1B_EENS_8epilogue10collective18CollectiveEpilogueINS1E_23Sm100TmaWarpSpecializedILi4ELi2ELi16ELb1ELb0EEEJSH_NS5_IJNSS_ISF_SC_EENSS_INSA_ILi32EEESC_EEEEESI_SJ_SI_SJ_NS1E_6fusion15FusionCallbacksIS1I_NS1N_17LinearCombinationISI_fSI_fLNS_15FloatRoundStyleE2EEESH_S1M_JEEENS4_5SM1004TMEM4LOAD26SM100_TMEM_LOAD_16dp256b4xES10_NS11_INS12_ILi2ELi4ELi3EEES15_NSS_INS5_IJS16_S1K_EEENS5_IJS1K_SC_EEEEEEENS4_17SM75_U32x4_LDSM_NENS4_14SM90_TMA_STOREES21_NS4_17SM90_U32x4_STSM_NENS4_39AutoVectorizingCopyWithAssumedAlignmentILi128EEEEEEvvEEEEvNT_6ParamsE:
[----:B------:R-:W1:Y:S01]  /*0000*/  LDC R1, c[0x0][0x37c] ;  /* 0x0000df00ff017b82 */ /* 0x000e620000000800 */
[----:B------:R-:W2:Y:S01]  /*0010*/  S2R R56, SR_TID.X ;  /* 0x0000000000387919 */ /* 0x000ea20000002100 */
[----:B------:R-:W3:Y:S01]  /*0020*/  LDCU.64 UR8, c[0x0][0x890] ;  /* 0x00011200ff0877ac */ /* 0x000ee20008000a00 */
[----:B------:R-:W-:Y:S02]  /*0030*/  PRMT R45, RZ, 0x7610, R45 ;  /* 0x00007610ff2d7816 */ /* 0x000fe4000000002d */
[----:B------:R-:W-:Y:S01]  /*0040*/  ELECT P3, URZ, PT ;  /* 0x0000000000ff782f */ /* 0x000fe20003860000 */
[----:B---3--:R-:W-:-:S04]  /*0050*/  UISETP.NE.U32.AND UP0, UPT, UR8, URZ, UPT ;  /* 0x000000ff0800728c */ /* 0x008fc8000bf05070 */
[----:B------:R-:W-:Y:S01]  /*0060*/  UISETP.NE.AND.EX UP0, UPT, UR9, URZ, UPT, UP0 ;  /* 0x000000ff0900728c */ /* 0x000fe2000bf05300 */
[----:B--2---:R-:W-:-:S05]  /*0070*/  SHF.R.U32.HI R46, RZ, 0x5, R56 ;  /* 0x00000005ff2e7819 */ /* 0x004fca0000011638 */
[----:B------:R-:W2:Y:S02]  /*0080*/  SHFL.IDX PT, R0, R46, RZ, 0x1f ;  /* 0x00001fff2e007589 */ /* 0x000ea400000e0000 */
[----:B--2---:R-:W-:Y:S01]  /*0090*/  R2UR UR18, R0 ;  /* 0x00000000001272ca */ /* 0x004fe200000e0000 */
[----:B-1----:R-:W-:-:S14]  /*00a0*/  BRA.U UP0, `(.L_x_0) ;  /* 0x0000000100307547 */ /* 0x002fdc000b800000 */
[----:B------:R-:W1:Y:S02]  /*00b0*/  LDCU.64 UR4, c[0x0][0x888] ;  /* 0x00011100ff0477ac */ /* 0x000e640008000a00 */
[----:B-1----:R-:W-:-:S04]  /*00c0*/  UISETP.NE.U32.AND UP0, UPT, UR4, URZ, UPT ;  /* 0x000000ff0400728c */ /* 0x002fc8000bf05070 */
[----:B------:R-:W-:-:S09]  /*00d0*/  UISETP.NE.AND.EX UP0, UPT, UR5, URZ, UPT, UP0 ;  /* 0x000000ff0500728c */ /* 0x000fd2000bf05300 */
[----:B------:R-:W-:Y:S05]  /*00e0*/  BRA.U !UP0, `(.L_x_1) ;  /* 0x0000000108147547 */ /* 0x000fea000b800000 */
[----:B------:R-:W1:Y:S01]  /*00f0*/  LDC.64 R2, c[0x0][0x888] ;  /* 0x00022200ff027b82 */ /* 0x000e620000000a00 */
[----:B------:R-:W1:Y:S02]  /*0100*/  LDCU.64 UR4, c[0x0][0x358] ;  /* 0x00006b00ff0477ac */ /* 0x000e640008000a00 */
[----:B-1----:R1:W5:Y:S01]  /*0110*/  LDG.E R27, desc[UR4][R2.64] ;  /* 0x00000004021b7981 */ /* 0x002362000c1e1900 */
[----:B------:R-:W-:Y:S01]  /*0120*/  HFMA2 R45, -RZ, RZ, 0, 5.9604644775390625e-08 ;  /* 0x00000001ff2d7431 */ /* 0x000fe200000001ff */
[----:B------:R-:W-:Y:S05]  /*0130*/  BRA `(.L_x_0) ;  /* 0x00000000000c7947 */ /* 0x000fea0003800000 */
.L_x_1:
[----:B------:R-:W1:Y:S01]  /*0140*/  LDCU UR4, c[0x0][0x880] ;  /* 0x00011000ff0477ac */ /* 0x000e620008000800 */
[----:B------:R-:W-:Y:S01]  /*0150*/  HFMA2 R45, -RZ, RZ, 0, 5.9604644775390625e-08 ;  /* 0x00000001ff2d7431 */ /* 0x000fe200000001ff */
[----:B-1----:R-:W-:-:S07]  /*0160*/  MOV R27, UR4 ;  /* 0x00000004001b7c02 */ /* 0x002fce0008000f00 */
.L_x_0:
[----:B------:R-:W2:Y:S02]  /*0170*/  LDCU.64 UR4, c[0x0][0x8b0] ;  /* 0x00011600ff0477ac */ /* 0x000ea40008000a00 */
[----:B--2---:R-:W-:-:S04]  /*0180*/  UISETP.NE.U32.AND UP0, UPT, UR4, URZ, UPT ;  /* 0x000000ff0400728c */ /* 0x004fc8000bf05070 */
[----:B------:R-:W-:-:S09]  /*0190*/  UISETP.NE.AND.EX UP0, UPT, UR5, URZ, UPT, UP0 ;  /* 0x000000ff0500728c */ /* 0x000fd2000bf05300 */
[----:B------:R-:W-:Y:S05]  /*01a0*/  BRA.U UP0, `(.L_x_2) ;  /* 0x0000000100287547 */ /* 0x000fea000b800000 */
[----:B------:R-:W2:Y:S02]  /*01b0*/  LDCU.64 UR4, c[0x0][0x8a8] ;  /* 0x00011500ff0477ac */ /* 0x000ea40008000a00 */
[----:B--2---:R-:W-:-:S04]  /*01c0*/  UISETP.NE.U32.AND UP0, UPT, UR4, URZ, UPT ;  /* 0x000000ff0400728c */ /* 0x004fc8000bf05070 */
[----:B------:R-:W-:-:S09]  /*01d0*/  UISETP.NE.AND.EX UP0, UPT, UR5, URZ, UPT, UP0 ;  /* 0x000000ff0500728c */ /* 0x000fd2000bf05300 */
[----:B------:R-:W-:Y:S05]  /*01e0*/  BRA.U !UP0, `(.L_x_3) ;  /* 0x0000000108107547 */ /* 0x000fea000b800000 */
[----:B------:R-:W2:Y:S01]  /*01f0*/  LDC.64 R24, c[0x0][0x8a8] ;  /* 0x00022a00ff187b82 */ /* 0x000ea20000000a00 */
[----:B------:R-:W2:Y:S02]  /*0200*/  LDCU.64 UR4, c[0x0][0x358] ;  /* 0x00006b00ff0477ac */ /* 0x000ea40008000a00 */
[----:B--2---:R2:W5:Y:S01]  /*0210*/  LDG.E R24, desc[UR4][R24.64] ;  /* 0x0000000418187981 */ /* 0x004562000c1e1900 */
[----:B------:R-:W-:Y:S05]  /*0220*/  BRA `(.L_x_2) ;  /* 0x0000000000087947 */ /* 0x000fea0003800000 */
.L_x_3:
[----:B------:R-:W2:Y:S02]  /*0230*/  LDCU UR4, c[0x0][0x8a0] ;  /* 0x00011400ff0477ac */ /* 0x000ea40008000800 */
[----:B--2---:R-:W-:Y:S02]  /*0240*/  MOV R24, UR4 ;  /* 0x0000000400187c02 */ /* 0x004fe40008000f00 */
.L_x_2:
[----:B------:R-:W-:Y:S01]  /*0250*/  IMAD.U32 R0, RZ, RZ, UR18 ;  /* 0x00000012ff007e24 */ /* 0x000fe2000f8e00ff */
[----:B------:R-:W-:Y:S04]  /*0260*/  BSSY.RECONVERGENT B0, `(.L_x_4) ;  /* 0x000000c000007945 */ /* 0x000fe80003800200 */
[C---:B------:R-:W-:Y:S02]  /*0270*/  ISETP.NE.OR P1, PT, R0.reuse, 0x1, !P3 ;  /* 0x000000010000780c */ /* 0x040fe40005f25670 */
[----:B------:R-:W-:-:S11]  /*0280*/  ISETP.NE.OR P0, PT, R0, 0x3, !P3 ;  /* 0x000000030000780c */ /* 0x000fd60005f05670 */
[----:B------:R-:W-:Y:S05]  /*0290*/  @P1 BRA `(.L_x_5) ;  /* 0x0000000000201947 */ /* 0x000fea0003800000 */
[----:B------:R-:W3:Y:S02]  /*02a0*/  LDCU.64 UR4, c[0x0][0x348] ;  /* 0x00006900ff0477ac */ /* 0x000ee40008000a00 */
[----:B---3--:R-:W-:Y:S02]  /*02b0*/  UIADD3 UR6, UP1, UPT, UR4, 0x80, URZ ;  /* 0x0000008004067890 */ /* 0x008fe4000ff3e0ff */
[----:B------:R-:W-:Y:S02]  /*02c0*/  UIADD3 UR4, UP0, UPT, UR4, 0x180, URZ ;  /* 0x0000018004047890 */ /* 0x000fe4000ff1e0ff */
[----:B------:R-:W-:Y:S02]  /*02d0*/  UIADD3.X UR7, UPT, UPT, URZ, UR5, URZ, UP1, !UPT ;  /* 0x00000005ff077290 */ /* 0x000fe40008ffe4ff */
[----:B------:R-:W-:-:S07]  /*02e0*/  UIADD3.X UR5, UPT, UPT, URZ, UR5, URZ, UP0, !UPT ;  /* 0x00000005ff057290 */ /* 0x000fce00087fe4ff */
[----:B------:R3:W-:Y:S02]  /*02f0*/  UTMACCTL.PF [UR6] ;  /* 0x00000000060079b9 */ /* 0x0007e40008040000 */
[----:B------:R3:W-:Y:S02]  /*0300*/  UTMACCTL.PF [UR4] ;  /* 0x00000000040079b9 */ /* 0x0007e40008040000 */
[----:B---3--:R-:W-:Y:S01]  /*0310*/  NOP ;  /* 0x0000000000007918 */ /* 0x008fe20000000000 */
.L_x_5:
[----:B------:R-:W-:Y:S05]  /*0320*/  BSYNC.RECONVERGENT B0 ;  /* 0x0000000000007941 */ /* 0x000fea0003800200 */
.L_x_4:
[----:B------:R-:W-:Y:S04]  /*0330*/  BSSY.RECONVERGENT B0, `(.L_x_6) ;  /* 0x000000a000007945 */ /* 0x000fe80003800200 */
        /* <DEDUP_REMOVED lines=9> */
.L_x_7:
[----:B------:R-:W-:Y:S05]  /*03d0*/  BSYNC.RECONVERGENT B0 ;  /* 0x0000000000007941 */ /* 0x000fea0003800200 */
.L_x_6:
[----:B------:R-:W3:Y:S01]  /*03e0*/  LDCU.64 UR4, c[0x0][0x888] ;  /* 0x00011100ff0477ac */ /* 0x000ee20008000a00 */
[----:B------:R-:W-:Y:S02]  /*03f0*/  UISETP.EQ.U32.AND UP2, UPT, UR8, URZ, UPT ;  /* 0x000000ff0800728c */ /* 0x000fe4000bf42070 */
[----:B------:R-:W-:Y:S02]  /*0400*/  UPLOP3.LUT UP3, UPT, UPT, UPT, UPT, 0x80, 0x8 ;  /* 0x000000000008789c */ /* 0x000fe40003f6f070 */
[----:B---3--:R-:W-:-:S04]  /*0410*/  UISETP.NE.U32.AND UP0, UPT, UR4, URZ, UPT ;  /* 0x000000ff0400728c */ /* 0x008fc8000bf05070 */
[----:B------:R-:W-:-:S04]  /*0420*/  UISETP.NE.AND.EX UP1, UPT, UR5, URZ, UPT, UP0 ;  /* 0x000000ff0500728c */ /* 0x000fc8000bf25300 */
[----:B------:R-:W-:-:S04]  /*0430*/  UISETP.EQ.OR.EX UP4, UPT, UR9, URZ, !UP1, UP2 ;  /* 0x000000ff0900728c */ /* 0x000fc8000cf82720 */
[----:B------:R-:W-:-:S06]  /*0440*/  UP2UR UR4, UPR, URZ, 0x10 ;  /* 0x00000010ff047883 */ /* 0x000fcc0008000000 */
[----:B------:R-:W-:Y:S01]  /*0450*/  MOV R48, UR4 ;  /* 0x0000000400307c02 */ /* 0x000fe20008000f00 */
[----:B------:R-:W-:Y:S06]  /*0460*/  BRA.U !UP4, `(.L_x_8) ;  /* 0x000000010c207547 */ /* 0x000fec000b800000 */
[----:B------:R-:W-:Y:S01]  /*0470*/  UISETP.NE.U32.AND UP2, UPT, UR8, URZ, UPT ;  /* 0x000000ff0800728c */ /* 0x000fe2000bf45070 */
[----:B-----5:R-:W-:Y:S01]  /*0480*/  FSETP.NEU.AND P0, PT, R27, RZ, PT ;  /* 0x000000ff1b00720b */ /* 0x020fe20003f0d000 */
[----:B------:R-:W-:Y:S02]  /*0490*/  USEL UR4, URZ, 0xffffffff, UP1 ;  /* 0xffffffffff047887 */ /* 0x000fe40008800000 */
[----:B------:R-:W-:-:S10]  /*04a0*/  UISETP.NE.AND.EX UP2, UPT, UR9, URZ, UPT, UP2 ;  /* 0x000000ff0900728c */ /* 0x000fd4000bf45320 */
[----:B------:R-:W-:Y:S01]  /*04b0*/  VOTEU.ANY UP0, P0 ;  /* 0x0000000000ff7886 */ /* 0x000fe20000000100 */
[----:B------:R-:W-:-:S04]  /*04c0*/  @!UP2 USEL UR4, URZ, 0xffffffff, UP0 ;  /* 0xffffffffff04a887 */ /* 0x000fc80008000000 */
[----:B------:R-:W-:-:S04]  /*04d0*/  ULOP3.LUT UR4, UR4, 0x1, URZ, 0xc0, !UPT ;  /* 0x0000000104047892 */ /* 0x000fc8000f8ec0ff */
[----:B------:R-:W-:-:S11]  /*04e0*/  UISETP.NE.U32.AND UP3, UPT, UR4, 0x1, UPT ;  /* 0x000000010400788c */ /* 0x000fd6000bf65070 */
.L_x_8:
[----:B-1----:R-:W1:Y:S01]  /*04f0*/  SHFL.IDX PT, R2, R46, RZ, 0x1f ;  /* 0x00001fff2e027589 */ /* 0x002e6200000e0000 */
[----:B------:R-:W-:Y:S01]  /*0500*/  UISETP.NE.AND UP6, UPT, UR18, 0x2, UPT ;  /* 0x000000021200788c */ /* 0x000fe2000bfc5270 */
[----:B-1----:R-:W-:-:S13]  /*0510*/  ISETP.NE.AND P0, PT, R2, RZ, PT ;  /* 0x000000ff0200720c */ /* 0x002fda0003f05270 */
[----:B------:R-:W-:Y:S05]  /*0520*/  @P0 BRA `(.L_x_9) ;  /* 0x0000000000580947 */ /* 0x000fea0003800000 */
[----:B------:R-:W1:Y:S01]  /*0530*/  S2UR UR4, SR_CgaCtaId ;  /* 0x00000000000479c3 */ /* 0x000e620000008800 */
[----:B------:R-:W-:Y:S01]  /*0540*/  UMOV UR5, 0x400 ;  /* 0x0000040000057882 */ /* 0x000fe20000000000 */
[----:B------:R-:W-:Y:S01]  /*0550*/  UMOV UR8, 0x1 ;  /* 0x0000000100087882 */ /* 0x000fe20000000000 */
[----:B------:R-:W-:Y:S01]  /*0560*/  UMOV UR6, 0x2 ;  /* 0x0000000200067882 */ /* 0x000fe20000000000 */
[----:B------:R-:W-:-:S04]  /*0570*/  UIADD3 UR8, UPT, UPT, -UR8, 0x100000, URZ ;  /* 0x0010000008087890 */ /* 0x000fc8000fffe1ff */
[----:B------:R-:W-:Y:S02]  /*0580*/  USHF.L.U32 UR9, UR8, 0xb, URZ ;  /* 0x0000000b08097899 */ /* 0x000fe400080006ff */
[----:B------:R-:W-:Y:S02]  /*0590*/  USHF.L.U32 UR8, UR8, 0x1, URZ ;  /* 0x0000000108087899 */ /* 0x000fe400080006ff */
[----:B------:R-:W-:-:S04]  /*05a0*/  UIADD3 UR6, UPT, UPT, -UR6, 0x100000, URZ ;  /* 0x0010000006067890 */ /* 0x000fc8000fffe1ff */
[----:B------:R-:W-:Y:S02]  /*05b0*/  USHF.L.U32 UR7, UR6, 0xb, URZ ;  /* 0x0000000b06077899 */ /* 0x000fe400080006ff */
[----:B------:R-:W-:Y:S01]  /*05c0*/  USHF.L.U32 UR6, UR6, 0x1, URZ ;  /* 0x0000000106067899 */ /* 0x000fe200080006ff */
[----:B------:R-:W-:Y:S01]  /*05d0*/  ELECT P0, URZ, PT ;  /* 0x0000000000ff782f */ /* 0x000fe20003800000 */
[----:B-1----:R-:W-:Y:S01]  /*05e0*/  ULEA UR4, UR4, UR5, 0x18 ;  /* 0x0000000504047291 */ /* 0x002fe2000f8ec0ff */
[----:B------:R-:W1:Y:S11]  /*05f0*/  FENCE.VIEW.ASYNC.S ;  /* 0x00000000000073c6 */ /* 0x000e760000000000 */
[----:B-1----:R1:W3:Y:S01]  /*0600*/  SYNCS.EXCH.64 URZ, [UR4], UR8 ;  /* 0x0000000804ff75b2 */ /* 0x0022e20008000100 */
[----:B------:R1:W4:Y:S01]  /*0610*/  SYNCS.EXCH.64 URZ, [UR4+0x20], UR6 ;  /* 0x0000200604ff75b2 */ /* 0x0003220008000100 */
[----:B------:R1:W1:Y:S01]  /*0620*/  SYNCS.EXCH.64 URZ, [UR4+0x8], UR8 ;  /* 0x0000080804ff75b2 */ /* 0x0002620008000100 */
[----:B------:R1:W1:Y:S01]  /*0630*/  SYNCS.EXCH.64 URZ, [UR4+0x28], UR6 ;  /* 0x0000280604ff75b2 */ /* 0x0002620008000100 */
[----:B------:R1:W1:Y:S01]  /*0640*/  SYNCS.EXCH.64 URZ, [UR4+0x10], UR8 ;  /* 0x0000100804ff75b2 */ /* 0x0002620008000100 */
[----:B------:R1:W1:Y:S01]  /*0650*/  SYNCS.EXCH.64 URZ, [UR4+0x30], UR6 ;  /* 0x0000300604ff75b2 */ /* 0x0002620008000100 */
[----:B------:R1:W1:Y:S01]  /*0660*/  SYNCS.EXCH.64 URZ, [UR4+0x18], UR8 ;  /* 0x0000180804ff75b2 */ /* 0x0002620008000100 */
[----:B------:R1:W1:Y:S01]  /*0670*/  SYNCS.EXCH.64 URZ, [UR4+0x38], UR6 ;  /* 0x0000380604ff75b2 */ /* 0x0002620008000100 */
[----:B------:R-:W-:Y:S01]  /*0680*/  NOP ;  /* 0x0000000000007918 */ /* 0x000fe20000000000 */
.L_x_9:
[----:B------:R-:W2:Y:S01]  /*0690*/  SHFL.IDX PT, R2, R46, RZ, 0x1f ;  /* 0x00001fff2e027589 */ /* 0x000ea200000e0000 */
[----:B------:R-:W-:Y:S01]  /*06a0*/  NOP ;  /* 0x0000000000007918 */ /* 0x000fe20000000000 */
[----:B--2---:R-:W-:-:S13]  /*06b0*/  ISETP.NE.AND P0, PT, R2, 0x1, PT ;  /* 0x000000010200780c */ /* 0x004fda0003f05270 */
[----:B------:R-:W-:Y:S05]  /*06c0*/  @P0 BRA `(.L_x_10) ;  /* 0x0000000000580947 */ /* 0x000fea0003800000 */
[----:B-1----:R-:W1:Y:S01]  /*06d0*/  S2UR UR4, SR_CgaCtaId ;  /* 0x00000000000479c3 */ /* 0x002e620000008800 */
        /* <DEDUP_REMOVED lines=12> */
[----:B-1----:R2:W1:Y:S01]  /*07a0*/  SYNCS.EXCH.64 URZ, [UR4+0x40], UR8 ;  /* 0x0000400804ff75b2 */ /* 0x0024620008000100 */
[----:B------:R2:W1:Y:S01]  /*07b0*/  SYNCS.EXCH.64 URZ, [UR4+0x60], UR6 ;  /* 0x0000600604ff75b2 */ /* 0x0004620008000100 */
[----:B------:R2:W1:Y:S01]  /*07c0*/  SYNCS.EXCH.64 URZ, [UR4+0x48], UR8 ;  /* 0x0000480804ff75b2 */ /* 0x0004620008000100 */
[----:B------:R2:W1:Y:S01]  /*07d0*/  SYNCS.EXCH.64 URZ, [UR4+0x68], UR6 ;  /* 0x0000680604ff75b2 */ /* 0x0004620008000100 */
[----:B------:R2:W1:Y:S01]  /*07e0*/  SYNCS.EXCH.64 URZ, [UR4+0x50], UR8 ;  /* 0x0000500804ff75b2 */ /* 0x0004620008000100 */
[----:B------:R2:W1:Y:S01]  /*07f0*/  SYNCS.EXCH.64 URZ, [UR4+0x70], UR6 ;  /* 0x0000700604ff75b2 */ /* 0x0004620008000100 */
[----:B------:R2:W1:Y:S01]  /*0800*/  SYNCS.EXCH.64 URZ, [UR4+0x58], UR8 ;  /* 0x0000580804ff75b2 */ /* 0x0004620008000100 */
[----:B------:R2:W1:Y:S02]  /*0810*/  SYNCS.EXCH.64 URZ, [UR4+0x78], UR6 ;  /* 0x0000780604ff75b2 */ /* 0x0004640008000100 */
[----:B--2---:R-:W-:Y:S01]  /*0820*/  NOP ;  /* 0x0000000000007918 */ /* 0x004fe20000000000 */
.L_x_10:
[----:B------:R-:W2:Y:S01]  /*0830*/  SHFL.IDX PT, R2, R46, RZ, 0x1f ;  /* 0x00001fff2e027589 */ /* 0x000ea200000e0000 */
[----:B------:R-:W-:Y:S01]  /*0840*/  NOP ;  /* 0x0000000000007918 */ /* 0x000fe20000000000 */
[----:B--2---:R-:W-:-:S13]  /*0850*/  ISETP.NE.AND P0, PT, R2, 0x3, PT ;  /* 0x000000030200780c */ /* 0x004fda0003f05270 */
[----:B------:R-:W-:Y:S05]  /*0860*/  @P0 BRA `(.L_x_11) ;  /* 0x0000000000300947 */ /* 0x000fea0003800000 */
[----:B-1----:R-:W1:Y:S01]  /*0870*/  S2UR UR4, SR_CgaCtaId ;  /* 0x00000000000479c3 */ /* 0x002e620000008800 */
[----:B------:R-:W-:Y:S01]  /*0880*/  UMOV UR6, 0x400 ;  /* 0x0000040000067882 */ /* 0x000fe20000000000 */
[----:B------:R-:W-:Y:S01]  /*0890*/  UMOV UR5, 0x20 ;  /* 0x0000002000057882 */ /* 0x000fe20000000000 */
[----:B------:R-:W-:Y:S01]  /*08a0*/  ELECT P0, URZ, PT ;  /* 0x0000000000ff782f */ /* 0x000fe20003800000 */
[----:B-1----:R-:W-:Y:S02]  /*08b0*/  ULEA UR6, UR4, UR6, 0x18 ;  /* 0x0000000604067291 */ /* 0x002fe4000f8ec0ff */
[----:B------:R-:W-:-:S04]  /*08c0*/  UIADD3 UR4, UPT, UPT, -UR5, 0x100000, URZ ;  /* 0x0010000005047890 */ /* 0x000fc8000fffe1ff */
[----:B------:R-:W-:Y:S02]  /*08d0*/  USHF.L.U32 UR5, UR4, 0xb, URZ ;  /* 0x0000000b04057899 */ /* 0x000fe400080006ff */
[----:B------:R-:W-:Y:S01]  /*08e0*/  USHF.L.U32 UR4, UR4, 0x1, URZ ;  /* 0x0000000104047899 */ /* 0x000fe200080006ff */
[----:B------:R-:W1:Y:S11]  /*08f0*/  FENCE.VIEW.ASYNC.S ;  /* 0x00000000000073c6 */ /* 0x000e760000000000 */
[----:B-1----:R2:W1:Y:S01]  /*0900*/  SYNCS.EXCH.64 URZ, [UR6+0x80], UR4 ;  /* 0x0000800406ff75b2 */ /* 0x0024620008000100 */
[----:B------:R2:W1:Y:S02]  /*0910*/  SYNCS.EXCH.64 URZ, [UR6+0x88], UR4 ;  /* 0x0000880406ff75b2 */ /* 0x0004640008000100 */
[----:B--2---:R-:W-:Y:S01]  /*0920*/  NOP ;  /* 0x0000000000007918 */ /* 0x004fe20000000000 */
.L_x_11:
[----:B------:R-:W2:Y:S01]  /*0930*/  SHFL.IDX PT, R2, R46, RZ, 0x1f ;  /* 0x00001fff2e027589 */ /* 0x000ea200000e0000 */
[----:B------:R-:W-:Y:S01]  /*0940*/  NOP ;  /* 0x0000000000007918 */ /* 0x000fe20000000000 */
[----:B--2---:R-:W-:-:S13]  /*0950*/  ISETP.NE.AND P0, PT, R2, 0x4, PT ;  /* 0x000000040200780c */ /* 0x004fda0003f05270 */
[----:B------:R-:W-:Y:S05]  /*0960*/  @P0 BRA `(.L_x_12) ;  /* 0x00000000004c0947 */ /* 0x000fea0003800000 */
[----:B-1----:R-:W1:Y:S01]  /*0970*/  S2UR UR6, SR_CgaCtaId ;  /* 0x00000000000679c3 */ /* 0x002e620000008800 */
[----:B------:R-:W-:Y:S01]  /*0980*/  UMOV UR4, 0x1e0 ;  /* 0x000001e000047882 */ /* 0x000fe20000000000 */
[----:B------:R-:W-:Y:S01]  /*0990*/  UMOV UR5, 0x400 ;  /* 0x0000040000057882 */ /* 0x000fe20000000000 */
[----:B------:R-:W-:Y:S01]  /*09a0*/  USEL UR4, UR4, 0x1a0, UP3 ;  /* 0x000001a004047887 */ /* 0x000fe20009800000 */
[----:B------:R-:W-:Y:S01]  /*09b0*/  UMOV UR8, 0x1 ;  /* 0x0000000100087882 */ /* 0x000fe20000000000 */
[----:B------:R-:W-:Y:S01]  /*09c0*/  ELECT P0, URZ, PT ;  /* 0x0000000000ff782f */ /* 0x000fe20003800000 */
[----:B------:R-:W-:-:S04]  /*09d0*/  UIADD3 UR8, UPT, UPT, -UR8, 0x100000, URZ ;  /* 0x0010000008087890 */ /* 0x000fc8000fffe1ff */
[----:B------:R-:W-:Y:S02]  /*09e0*/  USHF.L.U32 UR9, UR8, 0xb, URZ ;  /* 0x0000000b08097899 */ /* 0x000fe400080006ff */
[----:B------:R-:W-:Y:S02]  /*09f0*/  USHF.L.U32 UR8, UR8, 0x1, URZ ;  /* 0x0000000108087899 */ /* 0x000fe400080006ff */
[----:B-1----:R-:W-:Y:S02]  /*0a00*/  ULEA UR6, UR6, UR5, 0x18 ;  /* 0x0000000506067291 */ /* 0x002fe4000f8ec0ff */
[----:B------:R-:W-:-:S04]  /*0a10*/  UIADD3 UR4, UPT, UPT, -UR4, 0x100000, URZ ;  /* 0x0010000004047890 */ /* 0x000fc8000fffe1ff */
[----:B------:R-:W-:Y:S02]  /*0a20*/  USHF.L.U32 UR5, UR4, 0xb, URZ ;  /* 0x0000000b04057899 */ /* 0x000fe400080006ff */
[----:B------:R-:W-:Y:S01]  /*0a30*/  USHF.L.U32 UR4, UR4, 0x1, URZ ;  /* 0x0000000104047899 */ /* 0x000fe200080006ff */
[----:B------:R-:W1:Y:S03]  /*0a40*/  FENCE.VIEW.ASYNC.S ;  /* 0x00000000000073c6 */ /* 0x000e660000000000 */
[----:B-1----:R2:W1:Y:S08]  /*0a50*/  SYNCS.EXCH.64 URZ, [UR6+0x90], UR8 ;  /* 0x0000900806ff75b2 */ /* 0x0024700008000100 */
[----:B------:R2:W1:Y:S01]  /*0a60*/  SYNCS.EXCH.64 URZ, [UR6+0xa0], UR4 ;  /* 0x0000a00406ff75b2 */ /* 0x0004620008000100 */
[----:B------:R2:W1:Y:S01]  /*0a70*/  SYNCS.EXCH.64 URZ, [UR6+0x98], UR8 ;  /* 0x0000980806ff75b2 */ /* 0x0004620008000100 */
[----:B------:R2:W1:Y:S02]  /*0a80*/  SYNCS.EXCH.64 URZ, [UR6+0xa8], UR4 ;  /* 0x0000a80406ff75b2 */ /* 0x0004640008000100 */
[----:B--2---:R-:W-:Y:S01]  /*0a90*/  NOP ;  /* 0x0000000000007918 */ /* 0x004fe20000000000 */
.L_x_12:
        /* <DEDUP_REMOVED lines=26> */
.L_x_13:
[----:B------:R-:W2:Y:S01]  /*0c40*/  SHFL.IDX PT, R2, R46, RZ, 0x1f ;  /* 0x00001fff2e027589 */ /* 0x000ea200000e0000 */
[----:B------:R-:W1:Y:S01]  /*0c50*/  S2UR UR47, SR_CgaCtaId ;  /* 0x00000000002f79c3 */ /* 0x000e620000008800 */
[----:B------:R-:W-:Y:S01]  /*0c60*/  NOP ;  /* 0x0000000000007918 */ /* 0x000fe20000000000 */
[----:B--2---:R-:W-:-:S13]  /*0c70*/  ISETP.NE.AND P0, PT, R2, 0x3, PT ;  /* 0x000000030200780c */ /* 0x004fda0003f05270 */
[----:B-1----:R-:W-:Y:S05]  /*0c80*/  @P0 BRA `(.L_x_14) ;  /* 0x0000000000340947 */ /* 0x002fea0003800000 */
[----:B------:R-:W-:Y:S01]  /*0c90*/  UMOV UR4, 0x400 ;  /* 0x0000040000047882 */ /* 0x000fe20000000000 */
[----:B------:R-:W-:Y:S01]  /*0ca0*/  UMOV UR6, 0x20 ;  /* 0x0000002000067882 */ /* 0x000fe20000000000 */
[----:B------:R-:W-:Y:S02]  /*0cb0*/  ULEA UR4, UR47, UR4, 0x18 ;  /* 0x000000042f047291 */ /* 0x000fe4000f8ec0ff */
[----:B------:R-:W-:-:S04]  /*0cc0*/  UIADD3 UR6, UPT, UPT, -UR6, 0x100000, URZ ;  /* 0x0010000006067890 */ /* 0x000fc8000fffe1ff */
[----:B------:R-:W-:Y:S02]  /*0cd0*/  USHF.L.U32 UR7, UR6, 0xb, URZ ;  /* 0x0000000b06077899 */ /* 0x000fe400080006ff */
[----:B------:R-:W-:Y:S01]  /*0ce0*/  USHF.L.U32 UR6, UR6, 0x1, URZ ;  /* 0x0000000106067899 */ /* 0x000fe200080006ff */
[----:B------:R-:W-:Y:S01]  /*0cf0*/  ELECT P0, URZ, PT ;  /* 0x0000000000ff782f */ /* 0x000fe20003800000 */
[----:B------:R-:W1:Y:S10]  /*0d00*/  FENCE.VIEW.ASYNC.S ;  /* 0x00000000000073c6 */ /* 0x000e740000000000 */
[----:B-1----:R1:W2:Y:S01]  /*0d10*/  SYNCS.EXCH.64 URZ, [UR4+0xf0], UR6 ;  /* 0x0000f00604ff75b2 */ /* 0x0022a20008000100 */
[----:B------:R1:W1:Y:S01]  /*0d20*/  SYNCS.EXCH.64 URZ, [UR4+0x100], UR6 ;  /* 0x0001000604ff75b2 */ /* 0x0002620008000100 */
[----:B------:R1:W1:Y:S01]  /*0d30*/  SYNCS.EXCH.64 URZ, [UR4+0xf8], UR6 ;  /* 0x0000f80604ff75b2 */ /* 0x0002620008000100 */
[----:B------:R1:W1:Y:S01]  /*0d40*/  SYNCS.EXCH.64 URZ, [UR4+0x108], UR6 ;  /* 0x0001080604ff75b2 */ /* 0x0002620008000100 */
[----:B------:R-:W-:Y:S01]  /*0d50*/  NOP ;  /* 0x0000000000007918 */ /* 0x000fe20000000000 */
.L_x_14:
[----:B-1----:R-:W1:Y:S01]  /*0d60*/  LDCU UR4, c[0x0][0x36c] ;  /* 0x00006d80ff0477ac */ /* 0x002e620008000800 */
[----:B------:R-:W-:Y:S01]  /*0d70*/  ISETP.NE.OR P3, PT, R0, 0x2, !P3 ;  /* 0x000000020000780c */ /* 0x000fe20005f65670 */
[----:B------:R-:W-:Y:S01]  /*0d80*/  NOP ;  /* 0x0000000000007918 */ /* 0x000fe20000000000 */
[----:B------:R-:W-:Y:S01]  /*0d90*/  LOP3.LUT R0, R56, 0x1f, RZ, 0xc0, !PT ;  /* 0x0000001f38007812 */ /* 0x000fe200078ec0ff */
[----:B------:R-:W-:Y:S02]  /*0da0*/  UISETP.NE.AND UP4, UPT, UR18, URZ, UPT ;  /* 0x000000ff1200728c */ /* 0x000fe4000bf85270 */
[----:B-1----:R-:W-:-:S09]  /*0db0*/  UISETP.EQ.U32.AND UP5, UPT, UR4, 0x1, UPT ;  /* 0x000000010400788c */ /* 0x002fd2000bfa2070 */
[----:B------:R-:W-:Y:S05]  /*0dc0*/  BRA.U !UP5, `(.L_x_15) ;  /* 0x000000010d087547 */ /* 0x000fea000b800000 */
[----:B--234-:R-:W-:Y:S01]  /*0dd0*/  UCGABAR_ARV ;  /* 0x00000000000079c7 */ /* 0x01cfe20008000000 */
[----:B------:R-:W-:Y:S05]  /*0de0*/  BRA `(.L_x_16) ;  /* 0x0000000000047947 */ /* 0x000fea0003800000 */
.L_x_15:
[----:B--234-:R-:W-:Y:S01]  /*0df0*/  NOP ;  /* 0x0000000000007918 */ /* 0x01cfe20000000000 */
.L_x_16:
[----:B------:R-:W1:Y:S01]  /*0e00*/  S2UR UR24, SR_CTAID.X ;  /* 0x00000000001879c3 */ /* 0x000e620000002500 */
[----:B------:R-:W-:-:S05]  /*0e10*/  CS2R.32 R47, SR_CgaSize ;  /* 0x00000000002f7805 */ /* 0x000fca0000008a00 */
[----:B------:R-:W-:-:S05]  /*0e20*/  IMAD R47, R47, -0xa0, RZ ;  /* 0xffffff602f2f7824 */ /* 0x000fca00078e02ff */
[----:B------:R-:W-:-:S14]  /*0e30*/  R2UR UR5, R47 ;  /* 0x000000002f0572ca */ /* 0x000fdc00000e0000 */
[----:B------:R-:W2:Y:S01]  /*0e40*/  LDCU UR5, c[0x0][UR5+0x2b0] ;  /* 0x00005600050577ac */ /* 0x000ea20008000800 */
[----:B------:R-:W-:-:S05]  /*0e50*/  CS2R.32 R47, SR_CgaSize ;  /* 0x00000000002f7805 */ /* 0x000fca0000008a00 */
[----:B------:R-:W-:-:S05]  /*0e60*/  IMAD R47, R47, -0xa0, RZ ;  /* 0xffffff602f2f7824 */ /* 0x000fca00078e02ff */
[----:B------:R-:W-:-:S14]  /*0e70*/  R2UR UR4, R47 ;  /* 0x000000002f0472ca */ /* 0x000fdc00000e0000 */
[----:B------:R-:W3:Y:S01]  /*0e80*/  LDCU UR4, c[0x0][UR4+0x2b4] ;  /* 0x00005680040477ac */ /* 0x000ee20008000800 */
[----:B------:R-:W4:Y:S01]  /*0e90*/  S2UR UR28, SR_CTAID.Y ;  /* 0x00000000001c79c3 */ /* 0x000f220000002600 */
[----:B------:R-:W-:-:S05]  /*0ea0*/  CS2R.32 R47, SR_CgaSize ;  /* 0x00000000002f7805 */ /* 0x000fca0000008a00 */
[----:B------:R-:W-:-:S05]  /*0eb0*/  IMAD R47, R47, -0xa0, RZ ;  /* 0xffffff602f2f7824 */ /* 0x000fca00078e02ff */
[----:B------:R-:W-:-:S14]  /*0ec0*/  R2UR UR6, R47 ;  /* 0x000000002f0672ca */ /* 0x000fdc00000e0000 */
[----:B------:R-:W3:Y:S01]  /*0ed0*/  LDCU UR6, c[0x0][UR6+0x2a0] ;  /* 0x00005400060677ac */ /* 0x000ee20008000800 */
[----:B------:R-:W-:-:S05]  /*0ee0*/  CS2R.32 R47, SR_CgaSize ;  /* 0x00000000002f7805 */ /* 0x000fca0000008a00 */
[----:B------:R-:W-:-:S05]  /*0ef0*/  IMAD R47, R47, -0xa0, RZ ;  /* 0xffffff602f2f7824 */ /* 0x000fca00078e02ff */
[----:B------:R-:W-:-:S14]  /*0f00*/  R2UR UR63, R47 ;  /* 0x000000002f3f72ca */ /* 0x000fdc00000e0000 */
[----:B------:R-:W3:Y:S01]  /*0f10*/  LDCU UR63, c[0x0][UR63+0x2a4] ;  /* 0x000054803f3f77ac */ /* 0x000ee20008000800 */
[----:B------:R-:W-:Y:S01]  /*0f20*/  USHF.L.U32 UR29, UR47, 0xc, URZ ;  /* 0x0000000c2f1d7899 */ /* 0x000fe200080006ff */
[----:B------:R-:W3:Y:S01]  /*0f30*/  LDCU UR19, c[0x0][0xb24] ;  /* 0x00016480ff1377ac */ /* 0x000ee20008000800 */
[----:B------:R-:W3:Y:S01]  /*0f40*/  LDCU UR42, c[0x0][0xb24] ;  /* 0x00016480ff2a77ac */ /* 0x000ee20008000800 */
[----:B-1----:R-:W-:Y:S01]  /*0f50*/  I2FP.F32.U32 R3, UR24 ;  /* 0x0000001800037c45 */ /* 0x002fe20008201000 */
[----:B------:R-:W1:Y:S04]  /*0f60*/  LDCU UR22, c[0x0][0xb30] ;  /* 0x00016600ff1677ac */ /* 0x000e680008000800 */
[----:B--2---:R-:W-:Y:S01]  /*0f70*/  FMUL R3, R3, UR5 ;  /* 0x0000000503037c20 */ /* 0x004fe20008400000 */
[----:B------:R-:W-:Y:S01]  /*0f80*/  ULOP3.LUT UR29, UR29, 0x1000, URZ, 0xc0, !UPT ;  /* 0x000010001d1d7892 */ /* 0x000fe2000f8ec0ff */
[----:B----4-:R-:W-:-:S04]  /*0f90*/  I2FP.F32.U32 R2, UR28 ;  /* 0x0000001c00027c45 */ /* 0x010fc80008201000 */
[----:B------:R-:W2:Y:S01]  /*0fa0*/  F2I.U32.TRUNC.NTZ R3, R3 ;  /* 0x0000000300037305 */ /* 0x000ea2000020f000 */
[----:B---3--:R-:W-:-:S07]  /*0fb0*/  FMUL R2, R2, UR4 ;  /* 0x0000000402027c20 */ /* 0x008fce0008400000 */
[----:B------:R-:W3:Y:S01]  /*0fc0*/  F2I.U32.TRUNC.NTZ R2, R2 ;  /* 0x0000000200027305 */ /* 0x000ee2000020f000 */
[----:B--2---:R-:W-:Y:S02]  /*0fd0*/  R2UR UR5, R3 ;  /* 0x00000000030572ca */ /* 0x004fe400000e0000 */
[----:B---3--:R-:W-:Y:S02]  /*0fe0*/  R2UR UR4, R2 ;  /* 0x00000000020472ca */ /* 0x008fe400000e0000 */
[----:B------:R-:W-:-:S09]  /*0ff0*/  PRMT R2, RZ, 0x7610, R2 ;  /* 0x00007610ff027816 */ /* 0x000fd20000000002 */
[----:B------:R-:W-:-:S04]  /*1000*/  UIADD3 UR5, UPT, UPT, -UR5, URZ, URZ ;  /* 0x000000ff05057290 */ /* 0x000fc8000fffe1ff */
[----:B------:R-:W-:Y:S02]  /*1010*/  UIMAD UR5, UR6, UR5, UR24 ;  /* 0x00000005060572a4 */ /* 0x000fe4000f8e0218 */
[----:B------:R-:W-:-:S04]  /*1020*/  UIADD3 UR4, UPT, UPT, -UR4, URZ, URZ ;  /* 0x000000ff04047290 */ /* 0x000fc8000fffe1ff */
[----:B------:R-:W-:Y:S01]  /*1030*/  IMAD.U32 R47, RZ, RZ, UR5 ;  /* 0x00000005ff2f7e24 */ /* 0x000fe2000f8e00ff */
[----:B------:R-:W-:Y:S01]  /*1040*/  UIMAD UR63, UR63, UR4, UR28 ;  /* 0x000000043f3f72a4 */ /* 0x000fe2000f8e021c */
[----:B-1----:R-:W-:Y:S11]  /*1050*/  BRA.U UP4, `(.L_x_17) ;  /* 0x0000000104287547 */ /* 0x002ff6000b800000 */
[----:B------:R-:W-:Y:S01]  /*1060*/  R2UR UR6, R47 ;  /* 0x000000002f0672ca */ /* 0x000fe200000e0000 */
[----:B------:R-:W-:-:S12]  /*1070*/  UISETP.NE.AND UP0, UPT, UR63, URZ, UPT ;  /* 0x000000ff3f00728c */ /* 0x000fd8000bf05270 */
[----:B------:R-:W-:-:S04]  /*1080*/  UISETP.EQ.OR UP0, UPT, UR6, URZ, !UP0 ;  /* 0x000000ff0600728c */ /* 0x000fc8000c702670 */
[----:B------:R-:W-:Y:S02]  /*1090*/  USEL UR5, URZ, 0x1, !UP0 ;  /* 0x00000001ff057887 */ /* 0x000fe4000c000000 */
[----:B------:R-:W-:-:S04]  /*10a0*/  UISETP.NE.AND UP0, UPT, UR63, URZ, UPT ;  /* 0x000000ff3f00728c */ /* 0x000fc8000bf05270 */
[----:B------:R-:W-:Y:S02]  /*10b0*/  USEL UR4, URZ, 0x2, UP0 ;  /* 0x00000002ff047887 */ /* 0x000fe40008000000 */
[----:B------:R-:W-:-:S04]  /*10c0*/  UISETP.NE.AND UP0, UPT, UR6, 0x1, UPT ;  /* 0x000000010600788c */ /* 0x000fc8000bf05270 */
[----:B------:R-:W-:-:S04]  /*10d0*/  USEL UR4, UR4, 0x2, UP0 ;  /* 0x0000000204047887 */ /* 0x000fc80008000000 */
[----:B------:R-:W-:-:S06]  /*10e0*/  UIADD3 UR4, UPT, UPT, UR5, UR4, URZ ;  /* 0x0000000405047290 */ /* 0x000fcc000fffe0ff */
[----:B------:R-:W-:-:S07]  /*10f0*/  MOV R2, UR4 ;  /* 0x0000000400027c02 */ /* 0x000fce0008000f00 */
.L_x_17:
[----:B------:R-:W1:Y:S01]  /*1100*/  S2UR UR36, SR_CTAID.Z ;  /* 0x00000000002479c3 */ /* 0x000e620000002700 */
[----:B------:R-:W-:-:S09]  /*1110*/  UISETP.GE.AND UP0, UPT, UR19, 0x1, UPT ;  /* 0x000000011300788c */ /* 0x000fd2000bf06270 */
[----:B------:R-:W-:Y:S05]  /*1120*/  BRA.U !UP0, `(.L_x_18) ;  /* 0x0000000108d07547 */ /* 0x000fea000b800000 */
[----:B------:R-:W2:Y:S01]  /*1130*/  LDCU UR20, c[0x0][0xb0c] ;  /* 0x00016180ff1477ac */ /* 0x000ea20008000800 */
[----:B------:R-:W3:Y:S01]  /*1140*/  LDCU.128 UR12, c[0x0][0xb10] ;  /* 0x00016200ff0c77ac */ /* 0x000ee20008000c00 */
[----:B------:R-:W4:Y:S01]  /*1150*/  LDCU UR6, c[0x0][0x370] ;  /* 0x00006e00ff0677ac */ /* 0x000f220008000800 */
[----:B------:R-:W1:Y:S01]  /*1160*/  LDCU UR7, c[0x0][0x374] ;  /* 0x00006e80ff0777ac */ /* 0x000e620008000800 */
[----:B------:R-:W1:Y:S01]  /*1170*/  LDCU UR21, c[0x0][0xb20] ;  /* 0x00016400ff1577ac */ /* 0x000e620008000800 */
[----:B--2---:R-:W-:Y:S02]  /*1180*/  UISETP.NE.AND UP0, UPT, UR20, 0x1, UPT ;  /* 0x000000011400788c */ /* 0x004fe4000bf05270 */
[----:B---3--:R-:W-:Y:S01]  /*1190*/  UIMAD.WIDE.U32 UR4, UR24, UR12, URZ ;  /* 0x0000000c180472a5 */ /* 0x008fe2000f8e00ff */
[----:B------:R-:W2:Y:S01]  /*11a0*/  LDCU.64 UR8, c[0x0][0xb28] ;  /* 0x00016500ff0877ac */ /* 0x000ea20008000a00 */
[----:B----4-:R-:W-:Y:S02]  /*11b0*/  UIMAD.WIDE.U32 UR10, UR6, UR12, URZ ;  /* 0x0000000c060a72a5 */ /* 0x010fe4000f8e00ff */
[----:B------:R-:W-:-:S02]  /*11c0*/  USHF.R.U32.HI UR5, URZ, UR13, UR5 ;  /* 0x0000000dff057299 */ /* 0x000fc40008011605 */
[----:B------:R-:W-:Y:S02]  /*11d0*/  UISETP.NE.AND UP2, UPT, UR19, 0x1, UPT ;  /* 0x000000011300788c */ /* 0x000fe4000bf45270 */
[----:B------:R-:W-:Y:S01]  /*11e0*/  USEL UR5, UR24, UR5, !UP0 ;  /* 0x0000000518057287 */ /* 0x000fe2000c000000 */
[----:B------:R-:W-:Y:S01]  /*11f0*/  UMOV UR10, UR11 ;  /* 0x0000000b000a7c82 */ /* 0x000fe20008000000 */
[----:B------:R-:W-:Y:S02]  /*1200*/  UIMAD.WIDE.U32 UR16, UR28, UR15, URZ ;  /* 0x0000000f1c1072a5 */ /* 0x000fe4000f8e00ff */
[----:B------:R-:W-:Y:S02]  /*1210*/  @UP0 USHF.R.U32.HI UR6, URZ, UR13, UR10 ;  /* 0x0000000dff060299 */ /* 0x000fe4000801160a */
[----:B------:R-:W-:Y:S02]  /*1220*/  UISETP.NE.AND UP0, UPT, UR14, 0x1, UPT ;  /* 0x000000010e00788c */ /* 0x000fe4000bf05270 */
[----:B-1----:R-:W-:-:S02]  /*1230*/  UIMAD.WIDE.U32 UR10, UR7, UR15, URZ ;  /* 0x0000000f070a72a5 */ /* 0x002fc4000f8e00ff */
[----:B--2---:R-:W-:Y:S01]  /*1240*/  UIMAD.WIDE.U32 UR12, UR6, UR8, URZ ;  /* 0x00000008060c72a5 */ /* 0x004fe2000f8e00ff */
[----:B------:R-:W-:Y:S02]  /*1250*/  UMOV UR4, UR17 ;  /* 0x0000001100047c82 */ /* 0x000fe40008000000 */
[----:B------:R-:W-:Y:S02]  /*1260*/  USHF.R.U32.HI UR4, URZ, UR21, UR4 ;  /* 0x00000015ff047299 */ /* 0x000fe40008011604 */
[----:B------:R-:W-:Y:S02]  /*1270*/  UMOV UR10, UR11 ;  /* 0x0000000b000a7c82 */ /* 0x000fe40008000000 */
[----:B------:R-:W-:Y:S01]  /*1280*/  UMOV UR12, UR13 ;  /* 0x0000000d000c7c82 */ /* 0x000fe20008000000 */
[----:B------:R-:W-:Y:S02]  /*1290*/  @UP0 USHF.R.U32.HI UR7, URZ, UR21, UR10 ;  /* 0x00000015ff070299 */ /* 0x000fe4000801160a */
[----:B------:R-:W-:-:S02]  /*12a0*/  USEL UR4, UR28, UR4, !UP0 ;  /* 0x000000041c047287 */ /* 0x000fc4000c000000 */
[----:B------:R-:W-:Y:S02]  /*12b0*/  UIMAD.WIDE.U32 UR10, UR7, UR8, URZ ;  /* 0x00000008070a72a5 */ /* 0x000fe4000f8e00ff */
[----:B------:R-:W-:Y:S02]  /*12c0*/  @UP2 USHF.R.U32.HI UR6, URZ, UR9, UR12 ;  /* 0x00000009ff062299 */ /* 0x000fe4000801160c */
[----:B------:R-:W-:-:S03]  /*12d0*/  UIMAD.WIDE.U32 UR12, UR4, UR8, URZ ;  /* 0x00000008040c72a5 */ /* 0x000fc6000f8e00ff */
[----:B------:R-:W-:Y:S02]  /*12e0*/  UMOV UR10, UR11 ;  /* 0x0000000b000a7c82 */ /* 0x000fe40008000000 */
[----:B------:R-:W-:Y:S02]  /*12f0*/  @UP2 USHF.R.U32.HI UR7, URZ, UR9, UR10 ;  /* 0x00000009ff072299 */ /* 0x000fe4000801160a */
[----:B------:R-:W-:Y:S02]  /*1300*/  UIMAD UR10, UR6, UR19, URZ ;  /* 0x00000013060a72a4 */ /* 0x000fe4000f8e02ff */
[----:B------:R-:W-:-:S04]  /*1310*/  UIMAD UR7, UR7, UR19, URZ ;  /* 0x00000013070772a4 */ /* 0x000fc8000f8e02ff */
[----:B------:R-:W-:-:S03]  /*1320*/  UISETP.GE.AND UP0, UPT, UR4, UR7, UPT ;  /* 0x000000070400728c */ /* 0x000fc6000bf06270 */
[----:B------:R-:W-:Y:S01]  /*1330*/  UMOV UR7, UR13 ;  /* 0x0000000d00077c82 */ /* 0x000fe20008000000 */
[----:B------:R-:W-:Y:S02]  /*1340*/  UISETP.GE.OR UP0, UPT, UR5, UR10, UP0 ;  /* 0x0000000a0500728c */ /* 0x000fe40008706670 */
[----:B------:R-:W-:Y:S02]  /*1350*/  UIMAD.WIDE.U32 UR10, UR5, UR8, URZ ;  /* 0x00000008050a72a5 */ /* 0x000fe4000f8e00ff */
[----:B------:R-:W-:Y:S02]  /*1360*/  USHF.R.U32.HI UR7, URZ, UR9, UR7 ;  /* 0x00000009ff077299 */ /* 0x000fe40008011607 */
[----:B------:R-:W-:Y:S02]  /*1370*/  UIADD3 UR10, UPT, UPT, -UR4, URZ, URZ ;  /* 0x000000ff040a7290 */ /* 0x000fe4000fffe1ff */
[----:B------:R-:W-:Y:S02]  /*1380*/  USEL UR7, UR4, UR7, !UP2 ;  /* 0x0000000704077287 */ /* 0x000fe4000d000000 */
[----:B------:R-:W-:Y:S01]  /*1390*/  UIMAD UR10, UR14, UR10, UR28 ;  /* 0x0000000a0e0a72a4 */ /* 0x000fe2000f8e021c */
[----:B------:R-:W-:Y:S01]  /*13a0*/  @!UP0 UMOV UR8, UR11 ;  /* 0x0000000b00088c82 */ /* 0x000fe20008000000 */
[----:B------:R-:W-:-:S02]  /*13b0*/  UIADD3 UR11, UPT, UPT, -UR5, URZ, URZ ;  /* 0x000000ff050b7290 */ /* 0x000fc4000fffe1ff */
[----:B------:R-:W-:Y:S02]  /*13c0*/  @!UP0 USHF.R.U32.HI UR8, URZ, UR9, UR8 ;  /* 0x00000009ff088299 */ /* 0x000fe40008011608 */
[----:B------:R-:W-:Y:S02]  /*13d0*/  UIADD3 UR9, UPT, UPT, -UR7, URZ, URZ ;  /* 0x000000ff07097290 */ /* 0x000fe4000fffe1ff */
[----:B------:R-:W-:Y:S02]  /*13e0*/  @!UP0 USEL UR8, UR5, UR8, !UP2 ;  /* 0x0000000805088287 */ /* 0x000fe4000d000000 */
[----:B------:R-:W-:Y:S02]  /*13f0*/  UIMAD UR9, UR19, UR9, UR4 ;  /* 0x00000009130972a4 */ /* 0x000fe4000f8e0204 */
[----:B------:R-:W-:Y:S02]  /*1400*/  @!UP0 UIADD3 UR7, UPT, UPT, UR7, -UR8, URZ ;  /* 0x8000000807078290 */ /* 0x000fe4000fffe0ff */
[----:B------:R-:W-:-:S02]  /*1410*/  @!UP0 UIMAD UR6, UR9, UR6, UR8 ;  /* 0x00000006090682a4 */ /* 0x000fc4000f8e0208 */
[----:B------:R-:W-:Y:S02]  /*1420*/  @!UP0 UIMAD UR4, UR7, UR19, UR5 ;  /* 0x00000013070482a4 */ /* 0x000fe4000f8e0205 */
[----:B------:R-:W-:Y:S02]  /*1430*/  UIMAD UR24, UR20, UR11, UR24 ;  /* 0x0000000b141872a4 */ /* 0x000fe4000f8e0218 */
[----:B------:R-:W-:Y:S01]  /*1440*/  UIMAD UR28, UR4, UR14, UR10 ;  /* 0x0000000e041c72a4 */ /* 0x000fe2000f8e020a */
[----:B------:R-:W-:Y:S02]  /*1450*/  @!UP0 UMOV UR5, UR6 ;  /* 0x0000000600058c82 */ /* 0x000fe40008000000 */
[----:B------:R-:W-:-:S12]  /*1460*/  UIMAD UR24, UR5, UR20, UR24 ;  /* 0x00000014051872a4 */ /* 0x000fd8000f8e0218 */
.L_x_18:
[----:B------:R-:W-:-:S09]  /*1470*/  UISETP.NE.AND UP0, UPT, UR22, 0x1, UPT ;  /* 0x000000011600788c */ /* 0x000fd2000bf05270 */
[----:B------:R-:W-:Y:S05]  /*1480*/  BRA.U UP0, `(.L_x_19) ;  /* 0x0000000100407547 */ /* 0x000fea000b800000 */
[----:B------:R-:W2:Y:S01]  /*1490*/  LDCU.128 UR8, c[0x0][0xb10] ;  /* 0x00016200ff0877ac */ /* 0x000ea20008000c00 */
[----:B------:R-:W3:Y:S01]  /*14a0*/  LDCU UR12, c[0x0][0xb0c] ;  /* 0x00016180ff0c77ac */ /* 0x000ee20008000800 */
[----:B------:R-:W4:Y:S01]  /*14b0*/  LDCU UR13, c[0x0][0xb20] ;  /* 0x00016400ff0d77ac */ /* 0x000f220008000800 */
[----:B--2---:R-:W-:Y:S02]  /*14c0*/  UIMAD.WIDE.U32 UR4, UR24, UR8, URZ ;  /* 0x00000008180472a5 */ /* 0x004fe4000f8e00ff */
[----:B------:R-:W-:Y:S02]  /*14d0*/  UIMAD.WIDE.U32 UR6, UR28, UR11, URZ ;  /* 0x0000000b1c0672a5 */ /* 0x000fe4000f8e00ff */
[----:B---3--:R-:W-:Y:S02]  /*14e0*/  UISETP.NE.AND UP0, UPT, UR12, 0x1, UPT ;  /* 0x000000010c00788c */ /* 0x008fe4000bf05270 */
[----:B------:R-:W-:-:S03]  /*14f0*/  USHF.R.U32.HI UR5, URZ, UR9, UR5 ;  /* 0x00000009ff057299 */ /* 0x000fc60008011605 */
[----:B------:R-:W-:Y:S01]  /*1500*/  UMOV UR4, UR7 ;  /* 0x0000000700047c82 */ /* 0x000fe20008000000 */
[----:B------:R-:W-:Y:S02]  /*1510*/  USEL UR5, UR24, UR5, !UP0 ;  /* 0x0000000518057287 */ /* 0x000fe4000c000000 */
[----:B------:R-:W-:Y:S02]  /*1520*/  UISETP.NE.AND UP0, UPT, UR10, 0x1, UPT ;  /* 0x000000010a00788c */ /* 0x000fe4000bf05270 */
[----:B----4-:R-:W-:-:S04]  /*1530*/  USHF.R.U32.HI UR4, URZ, UR13, UR4 ;  /* 0x0000000dff047299 */ /* 0x010fc80008011604 */
[----:B------:R-:W-:-:S04]  /*1540*/  USEL UR4, UR28, UR4, !UP0 ;  /* 0x000000041c047287 */ /* 0x000fc8000c000000 */
[----:B------:R-:W-:Y:S02]  /*1550*/  UIADD3 UR6, UPT, UPT, UR5, -UR4, URZ ;  /* 0x8000000405067290 */ /* 0x000fe4000fffe0ff */
[----:B------:R-:W-:Y:S02]  /*1560*/  UIADD3 UR4, UPT, UPT, -UR5, UR4, URZ ;  /* 0x0000000405047290 */ /* 0x000fe4000fffe1ff */
[----:B------:R-:W-:Y:S02]  /*1570*/  UIMAD UR28, UR6, UR10, UR28 ;  /* 0x0000000a061c72a4 */ /* 0x000fe4000f8e021c */
[----:B------:R-:W-:-:S12]  /*1580*/  UIMAD UR24, UR4, UR12, UR24 ;  /* 0x0000000c041872a4 */ /* 0x000fd8000f8e0218 */
.L_x_19:
[----:B------:R-:W-:Y:S01]  /*1590*/  UISETP.NE.AND UP0, UPT, UR18, 0x2, UPT ;  /* 0x000000021200788c */ /* 0x000fe2000bf05270 */
[----:B------:R-:W-:Y:S09]  /*15a0*/  BRA.U !UP5, `(.L_x_20) ;  /* 0x000000010d0c7547 */ /* 0x000ff2000b800000 */
[----:B------:R-:W-:Y:S01]  /*15b0*/  UCGABAR_WAIT ;  /* 0x0000000000007dc7 */ /* 0x000fe20008000000 */
[----:B------:R-:W-:Y:S01]  /*15c0*/  CCTL.IVALL ;  /* 0x00000000ff00798f */ /* 0x000fe20002000000 */
[----:B------:R-:W-:Y:S05]  /*15d0*/  BRA `(.L_x_21) ;  /* 0x0000000000047947 */ /* 0x000fea0003800000 */
.L_x_20:
[----:B------:R-:W-:Y:S06]  /*15e0*/  BAR.SYNC.DEFER_BLOCKING 0x0 ;  /* 0x0000000000007b1d */ /* 0x000fec0000010000 */
.L_x_21:
[----:B------:R-:W-:Y:S05]  /*15f0*/  BRA.U UP0, `(.L_x_22) ;  /* 0x00000015002c7547 */ /* 0x000fea000b800000 */
[----:B------:R-:W2:Y:S01]  /*1600*/  LDCU UR6, c[0x0][0x38c] ;  /* 0x00007180ff0677ac */ /* 0x000ea20008000800 */
[----:B------:R-:W-:Y:S01]  /*1610*/  PLOP3.LUT P1, PT, PT, PT, UP3, 0x80, 0x8 ;  /* 0x000000000008781c */ /* 0x000fe20003f2f038 */
[----:B------:R-:W-:Y:S01]  /*1620*/  IMAD.MOV.U32 R12, RZ, RZ, 0x1 ;  /* 0x00000001ff0c7424 */ /* 0x000fe200078e00ff */
[----:B------:R-:W-:Y:S01]  /*1630*/  ISETP.EQ.OR P2, PT, R0, RZ, P3 ;  /* 0x000000ff0000720c */ /* 0x000fe20001f42670 */
[----:B------:R-:W-:Y:S01]  /*1640*/  UISETP.NE.AND UP1, UPT, UR18, URZ, UPT ;  /* 0x000000ff1200728c */ /* 0x000fe2000bf25270 */
[----:B------:R-:W-:Y:S01]  /*1650*/  PLOP3.LUT P1, PT, P1, PT, PT, 0x8, 0x80 ;  /* 0x000000000080781c */ /* 0x000fe20000f2e170 */
[----:B------:R-:W-:Y:S01]  /*1660*/  USEL UR30, URZ, 0x1, UP6 ;  /* 0x00000001ff1e7887 */ /* 0x000fe2000b000000 */
[----:B------:R-:W-:Y:S01]  /*1670*/  CS2R R10, SRZ ;  /* 0x00000000000a7805 */ /* 0x000fe2000001ff00 */
[----:B------:R-:W-:Y:S01]  /*1680*/  IMAD.MOV.U32 R9, RZ, RZ, RZ ;  /* 0x000000ffff097224 */ /* 0x000fe200078e00ff */
[----:B------:R-:W3:Y:S01]  /*1690*/  LDCU UR44, c[0x0][0x370] ;  /* 0x00006e00ff2c77ac */ /* 0x000ee20008000800 */
[----:B------:R-:W-:Y:S01]  /*16a0*/  IMAD.MOV.U32 R8, RZ, RZ, 0x1 ;  /* 0x00000001ff087424 */ /* 0x000fe200078e00ff */
[----:B------:R-:W4:Y:S01]  /*16b0*/  LDCU.64 UR40, c[0x0][0x348] ;  /* 0x00006900ff2877ac */ /* 0x000f220008000a00 */
[----:B------:R-:W-:-:S02]  /*16c0*/  USHF.R.U32.HI UR49, URZ, 0x6, UR29 ;  /* 0x00000006ff317899 */ /* 0x000fc4000801161d */
[----:B--2---:R-:W-:Y:S02]  /*16d0*/  UIADD3 UR5, UPT, UPT, UR6, 0x7f, URZ ;  /* 0x0000007f06057890 */ /* 0x004fe4000fffe0ff */
[----:B------:R-:W-:Y:S02]  /*16e0*/  UIADD3 UR50, UPT, UPT, UR6, 0xfe, URZ ;  /* 0x000000fe06327890 */ /* 0x000fe4000fffe0ff */
[----:B------:R-:W-:Y:S01]  /*16f0*/  USHF.R.S32.HI UR4, URZ, 0x1f, UR5 ;  /* 0x0000001fff047899 */ /* 0x000fe20008011405 */
[----:B------:R-:W2:Y:S03]  /*1700*/  LDCU UR43, c[0x0][0x374] ;  /* 0x00006e80ff2b77ac */ /* 0x000ea60008000800 */
[----:B------:R-:W-:Y:S02]  /*1710*/  ULEA.HI UR4, UR4, UR5, URZ, 0x7 ;  /* 0x0000000504047291 */ /* 0x000fe4000f8f38ff */
[----:B------:R-:W-:-:S02]  /*1720*/  USEL UR30, UR30, 0x2, UP1 ;  /* 0x000000021e1e7887 */ /* 0x000fc40008800000 */
[----:B------:R-:W-:Y:S02]  /*1730*/  USHF.R.S32.HI UR46, URZ, 0x7, UR4 ;  /* 0x00000007ff2e7899 */ /* 0x000fe40008011404 */
[----:B------:R-:W-:Y:S02]  /*1740*/  UIADD3 UR4, UPT, UPT, UR6, -0x1, URZ ;  /* 0xffffffff06047890 */ /* 0x000fe4000fffe0ff */
[----:B------:R-:W-:Y:S02]  /*1750*/  UISETP.LT.U32.AND UP0, UPT, UR46, 0x4, UPT ;  /* 0x000000042e00788c */ /* 0x000fe4000bf01070 */
[----:B------:R-:W-:Y:S02]  /*1760*/  UISETP.GE.U32.AND UP2, UPT, UR4, -0xff, UPT ;  /* 0xffffff010400788c */ /* 0x000fe4000bf46070 */
[----:B------:R-:W-:Y:S01]  /*1770*/  USEL UR45, UR46, 0x4, UP0 ;  /* 0x000000042e2d7887 */ /* 0x000fe20008000000 */
[----:B------:R-:W-:-:S03]  /*1780*/  UMOV UR22, URZ ;  /* 0x000000ff00167c82 */ /* 0x000fc60008000000 */
[----:B------:R-:W-:Y:S02]  /*1790*/  UIADD3 UR23, UPT, UPT, UR45, -0x1, URZ ;  /* 0xffffffff2d177890 */ /* 0x000fe4000fffe0ff */
[----:B------:R-:W-:-:S03]  /*17a0*/  UIADD3 UR48, UPT, UPT, UR46, -UR45, URZ ;  /* 0x8000002d2e307290 */ /* 0x000fc6000fffe0ff */
[----:B------:R-:W-:-:S04]  /*17b0*/  @UP2 UIADD3 UR23, UPT, UPT, UR45, URZ, URZ ;  /* 0x000000ff2d172290 */ /* 0x000fc8000fffe0ff */
[----:B--234-:R-:W-:-:S12]  /*17c0*/  UIADD3 UR23, UPT, UPT, UR23, 0x1, URZ ;  /* 0x0000000117177890 */ /* 0x01cfd8000fffe0ff */
.L_x_42:
[----:B------:R-:W-:Y:S01]  /*17d0*/  UISETP.NE.AND UP0, UPT, UR47, URZ, UPT ;  /* 0x000000ff2f00728c */ /* 0x000fe2000bf05270 */
[----:B------:R-:W2:Y:S08]  /*17e0*/  S2UR UR47, SR_CgaCtaId ;  /* 0x00000000002f79c3 */ /* 0x000eb00000008800 */
[----:B------:R-:W-:Y:S05]  /*17f0*/  BRA.U UP0, `(.L_x_23) ;  /* 0x0000000100347547 */ /* 0x000fea000b800000 */
[----:B------:R-:W3:Y:S01]  /*1800*/  S2R R0, SR_CgaCtaId ;  /* 0x0000000000007919 */ /* 0x000ee20000008800 */
[----:B------:R-:W-:-:S04]  /*1810*/  MOV R2, 0x400 ;  /* 0x0000040000027802 */ /* 0x000fc80000000f00 */
[----:B---3--:R-:W-:Y:S02]  /*1820*/  LEA R0, R0, R2, 0x18 ;  /* 0x0000000200007211 */ /* 0x008fe400078ec0ff */
[----:B------:R-:W-:-:S03]  /*1830*/  SHF.L.U32 R2, R8, 0x1f, RZ ;  /* 0x0000001f08027819 */ /* 0x000fc600000006ff */
[----:B------:R-:W-:-:S04]  /*1840*/  IMAD R0, R9, 0x8, R0 ;  /* 0x0000000809007824 */ /* 0x000fc800078e0200 */
[----:B------:R-:W3:Y:S02]  /*1850*/  SYNCS.PHASECHK.TRANS64.TRYWAIT P0, [R0+URZ+0x100], R2 ;  /* 0x00010002000075a7 */ /* 0x000ee400080011ff */
[----:B---3--:R-:W-:Y:S05]  /*1860*/  @!P0 BRA `(.L_x_24) ;  /* 0x0000007000308947 */ /* 0x008fea0003800000 */
.L_x_138:
[----:B------:R-:W-:Y:S01]  /*1870*/  VIADD R9, R9, 0x1 ;  /* 0x0000000109097836 */ /* 0x000fe20000000000 */
[----:B------:R3:W-:Y:S04]  /*1880*/  SYNCS.ARRIVE.TRANS64.A1T0 RZ, [R0+URZ+0xf0], RZ ;  /* 0x0000f0ff00ff79a7 */ /* 0x0007e800081000ff */
[----:B------:R-:W-:-:S04]  /*1890*/  ISETP.NE.AND P0, PT, R9, 0x2, PT ;  /* 0x000000020900780c */ /* 0x000fc80003f05270 */
[----:B------:R-:W-:Y:S02]  /*18a0*/  SEL R9, R9, RZ, P0 ;  /* 0x000000ff09097207 */ /* 0x000fe40000000000 */
[----:B---3--:R-:W-:-:S04]  /*18b0*/  SEL R0, RZ, 0x1, P0 ;  /* 0x00000001ff007807 */ /* 0x008fc80000000000 */
[----:B------:R-:W-:-:S07]  /*18c0*/  LOP3.LUT R8, R8, R0, RZ, 0x3c, !PT ;  /* 0x0000000008087212 */ /* 0x000fce00078e3cff */
.L_x_23:
[----:B------:R-:W-:Y:S01]  /*18d0*/  UMOV UR13, 0x400 ;  /* 0x00000400000d7882 */ /* 0x000fe20000000000 */
[----:B------:R-:W-:Y:S01]  /*18e0*/  SHF.L.U32 R0, R12, 0x1f, RZ ;  /* 0x0000001f0c007819 */ /* 0x000fe200000006ff */
[----:B--2---:R-:W-:Y:S02]  /*18f0*/  ULEA UR13, UR47, UR13, 0x18 ;  /* 0x0000000d2f0d7291 */ /* 0x004fe4000f8ec0ff */
[----:B------:R-:W-:Y:S02]  /*1900*/  UISETP.GE.U32.AND UP0, UPT, UR50, 0xff, UPT ;  /* 0x000000ff3200788c */ /* 0x000fe4000bf06070 */
[----:B------:R-:W-:Y:S02]  /*1910*/  ULEA UR4, UR22, UR13, 0x3 ;  /* 0x0000000d16047291 */ /* 0x000fe4000f8e18ff */
[----:B------:R-:W-:Y:S02]  /*1920*/  USHF.L.U32 UR35, UR24, 0x6, URZ ;  /* 0x0000000618237899 */ /* 0x000fe400080006ff */
[----:B------:R-:W-:Y:S01]  /*1930*/  ULEA UR19, UR28, UR49, 0x7 ;  /* 0x000000311c137291 */ /* 0x000fe2000f8e38ff */
[----:B------:R-:W-:-:S04]  /*1940*/  UMOV UR14, URZ ;  /* 0x000000ff000e7c82 */ /* 0x000fc80008000000 */
[----:B------:R2:W3:Y:S01]  /*1950*/  SYNCS.PHASECHK.TRANS64.TRYWAIT P0, [UR4+0x20], R0 ;  /* 0x00002000ff0075a7 */ /* 0x0004e20008001104 */
[----:B------:R-:W-:Y:S06]  /*1960*/  BRA.U !UP0, `(.L_x_25) ;  /* 0x0000000108f47547 */ /* 0x000fec000b800000 */
[----:B------:R-:W-:Y:S01]  /*1970*/  UMOV UR21, URZ ;  /* 0x000000ff00157c82 */ /* 0x000fe20008000000 */
[----:B------:R-:W-:-:S05]  /*1980*/  UMOV UR4, UR22 ;  /* 0x0000001600047c82 */ /* 0x000fca0008000000 */
.L_x_31:
[----:B------:R-:W-:Y:S01]  /*1990*/  ULEA UR33, UR4, UR13, 0x3 ;  /* 0x0000000d04217291 */ /* 0x000fe2000f8e18ff */
[----:B---3--:R-:W-:Y:S01]  /*19a0*/  @!P3 MOV R2, 0xc000 ;  /* 0x0000c0000002b802 */ /* 0x008fe20000000f00 */
[----:B-1-3--:R-:W-:Y:S10]  /*19b0*/  @P0 BRA `(.L_x_26) ;  /* 0x00000000000c0947 */ /* 0x00aff40003800000 */
[----:B------:R-:W-:-:S04]  /*19c0*/  SHF.L.U32 R3, R12, 0x1f, RZ ;  /* 0x0000001f0c037819 */ /* 0x000fc800000006ff */
[----:B------:R-:W3:Y:S02]  /*19d0*/  SYNCS.PHASECHK.TRANS64.TRYWAIT P0, [UR33+0x20], R3 ;  /* 0x00002003ff0075a7 */ /* 0x000ee40008001121 */
[----:B---3--:R-:W-:Y:S05]  /*19e0*/  @!P0 BRA `(.L_x_27) ;  /* 0x0000006c00e48947 */ /* 0x008fea0003800000 */
.L_x_26:
[----:B------:R3:W-:Y:S01]  /*19f0*/  @!P3 SYNCS.ARRIVE.TRANS64 RZ, [UR33], R2 ;  /* 0x00000002ffffb9a7 */ /* 0x0007e20008000021 */
[----:B------:R-:W-:-:S04]  /*1a00*/  ULOP3.LUT UR5, UR30, 0x2, URZ, 0xfc, !UPT ;  /* 0x000000021e057892 */ /* 0x000fc8000f8efcff */
[----:B------:R-:W-:-:S09]  /*1a10*/  UISETP.NE.AND UP0, UPT, UR5, 0x2, UPT ;  /* 0x000000020500788c */ /* 0x000fd2000bf05270 */
[----:B------:R-:W-:Y:S05]  /*1a20*/  BRA.U UP0, `(.L_x_28) ;  /* 0x0000000100047547 */ /* 0x000fea000b800000 */
[----:B-1----:R-:W-:Y:S05]  /*1a30*/  BPT.TRAP 0x1 ;  /* 0x000000040000795c */ /* 0x002fea0000300000 */
.L_x_28:
[----:B------:R-:W-:Y:S04]  /*1a40*/  BSSY.RECONVERGENT B0, `(.L_x_29) ;  /* 0x0000003000007945 */ /* 0x000fe80003800200 */
[----:B------:R-:W-:Y:S05]  /*1a50*/  @P2 BRA `(.L_x_30) ;  /* 0x0000000000042947 */ /* 0x000fea0003800000 */
[----:B-1----:R-:W-:Y:S05]  /*1a60*/  BPT.TRAP 0x1 ;  /* 0x000000040000795c */ /* 0x002fea0000300000 */
.L_x_30:
[----:B-1----:R-:W-:Y:S05]  /*1a70*/  BSYNC.RECONVERGENT B0 ;  /* 0x0000000000007941 */ /* 0x002fea0003800200 */
.L_x_29:
[----:B------:R-:W-:Y:S02]  /*1a80*/  UIADD3 UR5, UPT, UPT, UR4, 0x1, URZ ;  /* 0x0000000104057890 */ /* 0x000fe4000fffe0ff */
[----:B------:R-:W-:Y:S02]  /*1a90*/  USHF.L.U32 UR4, UR4, 0xe, URZ ;  /* 0x0000000e04047899 */ /* 0x000fe400080006ff */
[----:B------:R-:W-:Y:S02]  /*1aa0*/  UISETP.NE.AND UP0, UPT, UR5, 0x4, UPT ;  /* 0x000000040500788c */ /* 0x000fe4000bf05270 */
[----:B------:R-:W-:Y:S02]  /*1ab0*/  USHF.L.U32 UR34, UR21, 0x7, URZ ;  /* 0x0000000715227899 */ /* 0x000fe400080006ff */
[----:B------:R-:W-:Y:S02]  /*1ac0*/  USEL UR6, URZ, 0x1, UP0 ;  /* 0x00000001ff067887 */ /* 0x000fe40008000000 */
[----:B------:R-:W-:-:S02]  /*1ad0*/  USEL UR22, UR5, URZ, UP0 ;  /* 0x000000ff05167287 */ /* 0x000fc40008000000 */
[----:B------:R-:W-:Y:S02]  /*1ae0*/  UIADD3 UR14, UP0, UPT, UR40, 0x180, URZ ;  /* 0x00000180280e7890 */ /* 0x000fe4000ff1e0ff */
[----:B------:R-:W-:Y:S01]  /*1af0*/  ULOP3.LUT UR8, UR4, UR29, URZ, 0xfc, !UPT ;  /* 0x0000001d04087292 */ /* 0x000fe2000f8efcff */
[----:B------:R-:W-:Y:S01]  /*1b00*/  LOP3.LUT R12, R12, UR6, RZ, 0x3c, !PT ;  /* 0x000000060c0c7c12 */ /* 0x000fe2000f8e3cff */
[----:B------:R-:W-:Y:S02]  /*1b10*/  UIADD3 UR21, UPT, UPT, UR21, 0x1, URZ ;  /* 0x0000000115157890 */ /* 0x000fe4000fffe0ff */
[----:B------:R-:W-:Y:S01]  /*1b20*/  UIADD3 UR6, UP1, UPT, UR40, 0x80, URZ ;  /* 0x0000008028067890 */ /* 0x000fe2000ff3e0ff */
[----:B--2---:R-:W-:Y:S01]  /*1b30*/  SHF.L.U32 R0, R12, 0x1f, RZ ;  /* 0x0000001f0c007819 */ /* 0x004fe200000006ff */
[----:B------:R-:W-:Y:S02]  /*1b40*/  UIADD3 UR24, UPT, UPT, UR13, UR4, URZ ;  /* 0x000000040d187290 */ /* 0x000fe4000fffe0ff */
[----:B------:R-:W-:-:S02]  /*1b50*/  UIADD3.X UR15, UPT, UPT, URZ, UR41, URZ, UP0, !UPT ;  /* 0x00000029ff0f7290 */ /* 0x000fc400087fe4ff */
[----:B------:R-:W-:Y:S02]  /*1b60*/  ULEA UR8, UR8, UR13, 0x1 ;  /* 0x0000000d08087291 */ /* 0x000fe4000f8e08ff */
[----:B------:R-:W-:Y:S02]  /*1b70*/  ULEA UR5, UR22, UR13, 0x3 ;  /* 0x0000000d16057291 */ /* 0x000fe4000f8e18ff */
[----:B------:R-:W-:Y:S02]  /*1b80*/  UISETP.NE.AND UP0, UPT, UR21, UR23, UPT ;  /* 0x000000171500728c */ /* 0x000fe4000bf05270 */
[----:B------:R-:W-:Y:S02]  /*1b90*/  UIADD3.X UR7, UPT, UPT, URZ, UR41, URZ, UP1, !UPT ;  /* 0x00000029ff077290 */ /* 0x000fe40008ffe4ff */
[----:B------:R-:W-:Y:S02]  /*1ba0*/  UIADD3 UR32, UPT, UPT, UR24, 0x4400, URZ ;  /* 0x0000440018207890 */ /* 0x000fe4000fffe0ff */
[----:B------:R-:W-:Y:S01]  /*1bb0*/  UIADD3 UR26, UPT, UPT, UR34, 0x40, URZ ;  /* 0x00000040221a7890 */ /* 0x000fe2000fffe0ff */
[----:B------:R4:W1:Y:S01]  /*1bc0*/  SYNCS.PHASECHK.TRANS64.TRYWAIT P0, [UR5+0x20], R0 ;  /* 0x00002000ff0075a7 */ /* 0x0008620008001105 */
[----:B------:R-:W-:-:S02]  /*1bd0*/  UIADD3 UR24, UPT, UPT, UR24, 0x6400, URZ ;  /* 0x0000640018187890 */ /* 0x000fc4000fffe0ff */
[----:B------:R-:W-:Y:S02]  /*1be0*/  UIADD3 UR16, UPT, UPT, UR8, 0x14400, URZ ;  /* 0x0001440008107890 */ /* 0x000fe4000fffe0ff */
[----:B------:R-:W-:Y:S01]  /*1bf0*/  UIADD3 UR8, UPT, UPT, UR8, 0x18400, URZ ;  /* 0x0001840008087890 */ /* 0x000fe2000fffe0ff */
[----:B------:R-:W-:Y:S01]  /*1c00*/  UMOV UR38, 0x0 ;  /* 0x0000000000267882 */ /* 0x000fe20000000000 */
[----:B------:R-:W-:Y:S01]  /*1c10*/  UMOV UR39, 0x10000000 ;  /* 0x1000000000277882 */ /* 0x000fe20000000000 */
[----:B------:R-:W-:Y:S01]  /*1c20*/  UMOV UR25, UR33 ;  /* 0x0000002100197c82 */ /* 0x000fe20008000000 */
[----:B------:R-:W-:Y:S01]  /*1c30*/  UMOV UR27, UR35 ;  /* 0x00000023001b7c82 */ /* 0x000fe20008000000 */
[----:B------:R-:W-:Y:S01]  /*1c40*/  UMOV UR28, UR36 ;  /* 0x00000024001c7c82 */ /* 0x000fe20008000000 */
[----:B------:R-:W-:Y:S01]  /*1c50*/  UMOV UR5, 0x30000 ;  /* 0x0003000000057882 */ /* 0x000fe20000000000 */
[----:B------:R-:W-:Y:S01]  /*1c60*/  UMOV UR17, UR33 ;  /* 0x0000002100117c82 */ /* 0x000fe20008000000 */
[----:B------:R-:W-:Y:S01]  /*1c70*/  UMOV UR20, UR36 ;  /* 0x0000002400147c82 */ /* 0x000fe20008000000 */
[----:B------:R-:W-:Y:S01]  /*1c80*/  UMOV UR18, UR34 ;  /* 0x0000002200127c82 */ /* 0x000fe20008000000 */
[----:B------:R-:W-:Y:S01]  /*1c90*/  UTMALDG.3D [UR32], [UR6], desc[UR38] ;  /* 0x00002620060075b4 */ /* 0x000fe20008011000 */
[----:B------:R-:W-:Y:S01]  /*1ca0*/  UMOV UR11, UR19 ;  /* 0x00000013000b7c82 */ /* 0x000fe20008000000 */
[----:B------:R-:W-:Y:S01]  /*1cb0*/  UMOV UR12, UR36 ;  /* 0x00000024000c7c82 */ /* 0x000fe20008000000 */
[----:B------:R-:W-:Y:S01]  /*1cc0*/  UMOV UR9, UR33 ;  /* 0x0000002100097c82 */ /* 0x000fe20008000000 */
[----:B------:R-:W-:Y:S01]  /*1cd0*/  UMOV UR10, UR26 ;  /* 0x0000001a000a7c82 */ /* 0x000fe20008000000 */
[----:B------:R-:W-:Y:S01]  /*1ce0*/  UMOV UR4, UR22 ;  /* 0x0000001600047c82 */ /* 0x000fe20008000000 */
[----:B------:R-:W-:Y:S01]  /*1cf0*/  UTMALDG.3D [UR24], [UR6], desc[UR38] ;  /* 0x00002618060075b4 */ /* 0x000fe20008011000 */
[----:B------:R-:W-:Y:S01]  /*1d00*/  UTMALDG.3D.MULTICAST [UR16], [UR14], UR5, desc[UR38] ;  /* 0x000026100e0073b4 */ /* 0x000fe20008011805 */
[----:B------:R2:W-:Y:S02]  /*1d10*/  UTMALDG.3D.MULTICAST [UR8], [UR14], UR5, desc[UR38] ;  /* 0x000026080e0073b4 */ /* 0x0005e40008011805 */
[----:B--2---:R-:W-:Y:S01]  /*1d20*/  UMOV UR14, UR23 ;  /* 0x00000017000e7c82 */ /* 0x004fe20008000000 */
[----:B----4-:R-:W-:Y:S05]  /*1d30*/  BRA.U UP0, `(.L_x_31) ;  /* 0xfffffffd00147547 */ /* 0x010fea000b83ffff */
.L_x_25:
[----:B------:R-:W-:Y:S01]  /*1d40*/  ULEA UR4, UR22, UR13, 0x3 ;  /* 0x0000000d16047291 */ /* 0x000fe2000f8e18ff */
[----:B--2---:R-:W-:Y:S01]  /*1d50*/  SHF.L.U32 R0, R12, 0x1f, RZ ;  /* 0x0000001f0c007819 */ /* 0x004fe200000006ff */
[----:B------:R-:W-:Y:S01]  /*1d60*/  @!P1 SYNCS.ARRIVE.TRANS64.A1T0 RZ, [UR13+0x88], RZ ;  /* 0x000088ffffff99a7 */ /* 0x000fe2000810000d */
[----:B------:R-:W-:-:S06]  /*1d70*/  UISETP.GT.AND UP0, UPT, UR46, UR45, UPT ;  /* 0x0000002d2e00728c */ /* 0x000fcc000bf04270 */
[----:B-1-3--:R1:W2:Y:S03]  /*1d80*/  SYNCS.PHASECHK.TRANS64.TRYWAIT P0, [UR4+0x20], R0 ;  /* 0x00002000ff0075a7 */ /* 0x00a2a60008001104 */
[----:B------:R-:W-:Y:S05]  /*1d90*/  BRA.U !UP0, `(.L_x_32) ;  /* 0x0000000108f07547 */ /* 0x000fea000b800000 */
[----:B------:R-:W-:Y:S01]  /*1da0*/  UIADD3 UR15, UPT, UPT, UR48, UR14, URZ ;  /* 0x0000000e300f7290 */ /* 0x000fe2000fffe0ff */
[----:B------:R-:W-:-:S11]  /*1db0*/  UMOV UR4, UR22 ;  /* 0x0000001600047c82 */ /* 0x000fd60008000000 */
.L_x_38:
[----:B------:R-:W-:Y:S01]  /*1dc0*/  ULEA UR33, UR4, UR13, 0x3 ;  /* 0x0000000d04217291 */ /* 0x000fe2000f8e18ff */
[----:B--2---:R-:W-:Y:S01]  /*1dd0*/  @!P3 MOV R2, 0xc000 ;  /* 0x0000c0000002b802 */ /* 0x004fe20000000f00 */
[----:B--2-4-:R-:W-:Y:S10]  /*1de0*/  @P0 BRA `(.L_x_33) ;  /* 0x00000000000c0947 */ /* 0x014ff40003800000 */
[----:B------:R-:W-:-:S04]  /*1df0*/  SHF.L.U32 R3, R12, 0x1f, RZ ;  /* 0x0000001f0c037819 */ /* 0x000fc800000006ff */
[----:B------:R-:W2:Y:S02]  /*1e00*/  SYNCS.PHASECHK.TRANS64.TRYWAIT P0, [UR33+0x20], R3 ;  /* 0x00002003ff0075a7 */ /* 0x000ea40008001121 */
[----:B--2---:R-:W-:Y:S05]  /*1e10*/  @!P0 BRA `(.L_x_34) ;  /* 0x0000006800f08947 */ /* 0x004fea0003800000 */
.L_x_33:
[----:B------:R2:W-:Y:S01]  /*1e20*/  @!P3 SYNCS.ARRIVE.TRANS64 RZ, [UR33], R2 ;  /* 0x00000002ffffb9a7 */ /* 0x0005e20008000021 */
[----:B------:R-:W-:-:S04]  /*1e30*/  ULOP3.LUT UR5, UR30, 0x2, URZ, 0xfc, !UPT ;  /* 0x000000021e057892 */ /* 0x000fc8000f8efcff */
[----:B------:R-:W-:-:S09]  /*1e40*/  UISETP.NE.AND UP0, UPT, UR5, 0x2, UPT ;  /* 0x000000020500788c */ /* 0x000fd2000bf05270 */
[----:B------:R-:W-:Y:S05]  /*1e50*/  BRA.U UP0, `(.L_x_35) ;  /* 0x0000000100047547 */ /* 0x000fea000b800000 */
[----:B------:R-:W-:Y:S05]  /*1e60*/  BPT.TRAP 0x1 ;  /* 0x000000040000795c */ /* 0x000fea0000300000 */
.L_x_35:
[----:B------:R-:W-:Y:S04]  /*1e70*/  BSSY.RECONVERGENT B0, `(.L_x_36) ;  /* 0x0000003000007945 */ /* 0x000fe80003800200 */
[----:B------:R-:W-:Y:S05]  /*1e80*/  @P2 BRA `(.L_x_37) ;  /* 0x0000000000042947 */ /* 0x000fea0003800000 */
[----:B------:R-:W-:Y:S05]  /*1e90*/  BPT.TRAP 0x1 ;  /* 0x000000040000795c */ /* 0x000fea0000300000 */
.L_x_37:
[----:B------:R-:W-:Y:S05]  /*1ea0*/  BSYNC.RECONVERGENT B0 ;  /* 0x0000000000007941 */ /* 0x000fea0003800200 */
.L_x_36:
[----:B------:R-:W-:Y:S02]  /*1eb0*/  UIADD3 UR5, UPT, UPT, UR4, 0x1, URZ ;  /* 0x0000000104057890 */ /* 0x000fe4000fffe0ff */
[----:B------:R-:W-:Y:S02]  /*1ec0*/  USHF.L.U32 UR7, UR4, 0xe, URZ ;  /* 0x0000000e04077899 */ /* 0x000fe400080006ff */
[----:B------:R-:W-:Y:S02]  /*1ed0*/  UISETP.NE.AND UP0, UPT, UR5, 0x4, UPT ;  /* 0x000000040500788c */ /* 0x000fe4000bf05270 */
[----:B------:R-:W-:Y:S02]  /*1ee0*/  ULOP3.LUT UR8, UR7, UR29, URZ, 0xfc, !UPT ;  /* 0x0000001d07087292 */ /* 0x000fe4000f8efcff */
[----:B------:R-:W-:Y:S02]  /*1ef0*/  USEL UR6, URZ, 0x1, UP0 ;  /* 0x00000001ff067887 */ /* 0x000fe40008000000 */
[----:B------:R-:W-:-:S02]  /*1f00*/  USEL UR22, UR5, URZ, UP0 ;  /* 0x000000ff05167287 */ /* 0x000fc40008000000 */
[----:B------:R-:W-:Y:S02]  /*1f10*/  UIADD3 UR4, UP1, UPT, UR40, 0x80, URZ ;  /* 0x0000008028047890 */ /* 0x000fe4000ff3e0ff */
[----:B------:R-:W-:Y:S01]  /*1f20*/  ULEA UR5, UR22, UR13, 0x3 ;  /* 0x0000000d16057291 */ /* 0x000fe2000f8e18ff */
[----:B------:R-:W-:Y:S01]  /*1f30*/  LOP3.LUT R12, R12, UR6, RZ, 0x3c, !PT ;  /* 0x000000060c0c7c12 */ /* 0x000fe2000f8e3cff */
[----:B------:R-:W-:Y:S02]  /*1f40*/  UIADD3 UR24, UPT, UPT, UR13, UR7, URZ ;  /* 0x000000070d187290 */ /* 0x000fe4000fffe0ff */
[----:B------:R-:W-:Y:S01]  /*1f50*/  USHF.L.U32 UR34, UR14, 0x7, URZ ;  /* 0x000000070e227899 */ /* 0x000fe200080006ff */
[----:B-1----:R-:W-:Y:S01]  /*1f60*/  SHF.L.U32 R0, R12, 0x1f, RZ ;  /* 0x0000001f0c007819 */ /* 0x002fe200000006ff */
[----:B------:R-:W-:Y:S02]  /*1f70*/  UIADD3 UR6, UP0, UPT, UR40, 0x180, URZ ;  /* 0x0000018028067890 */ /* 0x000fe4000ff1e0ff */
[----:B------:R-:W-:Y:S01]  /*1f80*/  ULEA UR8, UR8, UR13, 0x1 ;  /* 0x0000000d08087291 */ /* 0x000fe2000f8e08ff */
[----:B------:R3:W4:Y:S01]  /*1f90*/  SYNCS.PHASECHK.TRANS64.TRYWAIT P0, [UR5+0x20], R0 ;  /* 0x00002000ff0075a7 */ /* 0x0007220008001105 */
[----:B------:R-:W-:-:S02]  /*1fa0*/  UIADD3.X UR5, UPT, UPT, URZ, UR41, URZ, UP1, !UPT ;  /* 0x00000029ff057290 */ /* 0x000fc40008ffe4ff */
[----:B------:R-:W-:Y:S02]  /*1fb0*/  UIADD3 UR32, UPT, UPT, UR24, 0x4400, URZ ;  /* 0x0000440018207890 */ /* 0x000fe4000fffe0ff */
[----:B------:R-:W-:Y:S02]  /*1fc0*/  UIADD3 UR26, UPT, UPT, UR34, 0x40, URZ ;  /* 0x00000040221a7890 */ /* 0x000fe4000fffe0ff */
[----:B------:R-:W-:Y:S02]  /*1fd0*/  UIADD3 UR24, UPT, UPT, UR24, 0x6400, URZ ;  /* 0x0000640018187890 */ /* 0x000fe4000fffe0ff */
[----:B------:R-:W-:Y:S02]  /*1fe0*/  UIADD3.X UR7, UPT, UPT, URZ, UR41, URZ, UP0, !UPT ;  /* 0x00000029ff077290 */ /* 0x000fe400087fe4ff */
        /* <DEDUP_REMOVED lines=16> */
[----:B------:R-:W-:Y:S01]  /*20f0*/  UIADD3 UR14, UPT, UPT, UR14, 0x1, URZ ;  /* 0x000000010e0e7890 */ /* 0x000fe2000fffe0ff */
[----:B------:R1:W-:Y:S03]  /*2100*/  UTMALDG.3D [UR24], [UR4], desc[UR38] ;  /* 0x00002618040075b4 */ /* 0x0003e60008011000 */
[----:B------:R-:W-:Y:S01]  /*2110*/  UISETP.NE.AND UP0, UPT, UR14, UR15, UPT ;  /* 0x0000000f0e00728c */ /* 0x000fe2000bf05270 */
[----:B------:R3:W-:Y:S01]  /*2120*/  UTMALDG.3D.MULTICAST [UR16], [UR6], UR21, desc[UR38] ;  /* 0x00002610060073b4 */ /* 0x0007e20008011815 */
[----:B------:R3:W-:Y:S01]  /*2130*/  UTMALDG.3D.MULTICAST [UR8], [UR6], UR21, desc[UR38] ;  /* 0x00002608060073b4 */ /* 0x0007e20008011815 */
[----:B-1----:R-:W-:-:S06]  /*2140*/  UMOV UR4, UR22 ;  /* 0x0000001600047c82 */ /* 0x002fcc0008000000 */
[----:B---3--:R-:W-:Y:S05]  /*2150*/  BRA.U UP0, `(.L_x_38) ;  /* 0xfffffffd00187547 */ /* 0x008fea000b83ffff */
.L_x_32:
[C---:B------:R-:W-:Y:S01]  /*2160*/  LEA R3, R11.reuse, UR13, 0x3 ;  /* 0x0000000d0b037c11 */ /* 0x040fe2000f8e18ff */
[----:B------:R-:W-:Y:S01]  /*2170*/  NOP ;  /* 0x0000000000007918 */ /* 0x000fe20000000000 */
[----:B-1----:R-:W-:Y:S02]  /*2180*/  SHF.L.U32 R0, R10, 0x1f, RZ ;  /* 0x0000001f0a007819 */ /* 0x002fe400000006ff */
[----:B------:R-:W-:Y:S02]  /*2190*/  LEA R4, R11, UR13, 0x4 ;  /* 0x0000000d0b047c11 */ /* 0x000fe4000f8e20ff */
[----:B--2-4-:R-:W1:Y:S02]  /*21a0*/  SYNCS.PHASECHK.TRANS64.TRYWAIT P0, [R3+URZ+0x90], R0 ;  /* 0x00009000030075a7 */ /* 0x014e6400080011ff */
[----:B-1----:R-:W-:Y:S05]  /*21b0*/  @!P0 BRA `(.L_x_39) ;  /* 0x0000006800208947 */ /* 0x002fea0003800000 */
.L_x_141:
[----:B------:R-:W2:Y:S01]  /*21c0*/  LDS.128 R4, [R4+0x120] ;  /* 0x0001200004047984 */ /* 0x000ea20000000c00 */
[----:B------:R-:W-:Y:S01]  /*21d0*/  UISETP.GE.AND UP0, UPT, UR42, 0x1, UPT ;  /* 0x000000012a00788c */ /* 0x000fe2000bf06270 */
[----:B------:R-:W-:Y:S01]  /*21e0*/  @!PT LDS RZ, [RZ] ;  /* 0x00000000fffff984 */ /* 0x000fe20000000800 */
[----:B------:R-:W-:Y:S01]  /*21f0*/  @!PT LDS RZ, [RZ] ;  /* 0x00000000fffff984 */ /* 0x000fe20000000800 */
[----:B------:R-:W-:Y:S01]  /*2200*/  @!PT LDS RZ, [RZ] ;  /* 0x00000000fffff984 */ /* 0x000fe20000000800 */
[----:B------:R-:W-:Y:S01]  /*2210*/  @!PT LDS RZ, [RZ] ;  /* 0x00000000fffff984 */ /* 0x000fe20000000800 */
[----:B------:R3:W-:Y:S06]  /*2220*/  MEMBAR.ALL.CTA ;  /* 0x0000000000007992 */ /* 0x0007ec0000008000 */
[----:B---3--:R-:W3:Y:S01]  /*2230*/  FENCE.VIEW.ASYNC.S ;  /* 0x00000000000073c6 */ /* 0x008ee20000000000 */
[----:B--2---:R-:W-:-:S13]  /*2240*/  LOP3.LUT P0, RZ, R6, 0x1, RZ, 0xc0, !PT ;  /* 0x0000000106ff7812 */ /* 0x004fda000780c0ff */
[----:B---3--:R-:W-:Y:S01]  /*2250*/  VOTEU.ANY UP1, P0 ;  /* 0x0000000000ff7886 */ /* 0x008fe20000020100 */
[----:B------:R-:W-:-:S13]  /*2260*/  PLOP3.LUT P0, PT, PT, PT, UP1, 0x80, 0x8 ;  /* 0x000000000008781c */ /* 0x000fda0003f0f018 */
[----:B-1----:R-:W-:Y:S02]  /*2270*/  @P0 LOP3.LUT R0, R5, 0xffff, RZ, 0xc0, !PT ;  /* 0x0000ffff05000812 */ /* 0x002fe400078ec0ff */
[----:B------:R-:W-:Y:S02]  /*2280*/  @P0 MOV R2, R4 ;  /* 0x0000000400020202 */ /* 0x000fe40000000f00 */
[----:B------:R-:W-:Y:S01]  /*2290*/  @P0 R2UR UR5, R0 ;  /* 0x00000000000502ca */ /* 0x000fe200000e0000 */
[----:B------:R-:W-:Y:S01]  /*22a0*/  VIADD R0, R3, 0xa0 ;  /* 0x000000a003007836 */ /* 0x000fe20000000000 */
[----:B------:R-:W-:Y:S02]  /*22b0*/  @P0 SHF.R.U32.HI R4, RZ, 0x10, R5 ;  /* 0x00000010ff040819 */ /* 0x000fe40000011605 */
[----:B------:R-:W-:Y:S02]  /*22c0*/  @P0 R2UR UR6, R2 ;  /* 0x00000000020602ca */ /* 0x000fe400000e0000 */
[----:B------:R-:W-:-:S02]  /*22d0*/  PRMT R0, RZ, 0x654, R0 ;  /* 0x00000654ff007816 */ /* 0x000fc40000000000 */
[----:B------:R-:W-:Y:S02]  /*22e0*/  @P0 R2UR UR4, R4 ;  /* 0x00000000040402ca */ /* 0x000fe400000e0000 */
[----:B------:R1:W-:Y:S03]  /*22f0*/  SYNCS.ARRIVE.TRANS64.RED.A1T0 RZ, [R0+URZ], RZ ;  /* 0x000000ff00ff79a7 */ /* 0x0003e600081004ff */
[----:B------:R-:W-:-:S04]  /*2300*/  @UP1 UMOV UR31, UR5 ;  /* 0x00000005001f1c82 */ /* 0x000fc80008000000 */
[----:B------:R-:W-:-:S04]  /*2310*/  @UP1 UMOV UR37, UR6 ;  /* 0x0000000600251c82 */ /* 0x000fc80008000000 */
[----:B------:R-:W-:Y:S01]  /*2320*/  @UP1 UMOV UR36, UR4 ;  /* 0x0000000400241c82 */ /* 0x000fe20008000000 */
[----:B------:R-:W-:Y:S05]  /*2330*/  BRA.U !UP0, `(.L_x_40) ;  /* 0x0000000108d47547 */ /* 0x000fea000b800000 */
[----:B------:R-:W2:Y:S01]  /*2340*/  LDCU.128 UR16, c[0x0][0xb10] ;  /* 0x00016200ff1077ac */ /* 0x000ea20008000c00 */
[----:B------:R-:W3:Y:S01]  /*2350*/  LDCU UR12, c[0x0][0xb20] ;  /* 0x00016400ff0c77ac */ /* 0x000ee20008000800 */
[----:B------:R-:W4:Y:S01]  /*2360*/  LDCU UR24, c[0x0][0xb0c] ;  /* 0x00016180ff1877ac */ /* 0x000f220008000800 */
[----:B------:R-:W1:Y:S01]  /*2370*/  LDCU.64 UR8, c[0x0][0xb28] ;  /* 0x00016500ff0877ac */ /* 0x000e620008000a00 */
[----:B------:R-:W-:Y:S02]  /*2380*/  UISETP.NE.AND UP3, UPT, UR42, 0x1, UPT ;  /* 0x000000012a00788c */ /* 0x000fe4000bf65270 */
[----:B--2---:R-:W-:Y:S02]  /*2390*/  UIMAD.WIDE.U32 UR6, UR43, UR19, URZ ;  /* 0x000000132b0672a5 */ /* 0x004fe4000f8e00ff */
[----:B------:R-:W-:Y:S02]  /*23a0*/  UIMAD.WIDE.U32 UR4, UR44, UR16, URZ ;  /* 0x000000102c0472a5 */ /* 0x000fe4000f8e00ff */
[----:B------:R-:W-:-:S02]  /*23b0*/  UISETP.NE.AND UP0, UPT, UR18, 0x1, UPT ;  /* 0x000000011200788c */ /* 0x000fc4000bf05270 */
[----:B------:R-:W-:Y:S01]  /*23c0*/  UIMAD.WIDE.U32 UR20, UR31, UR19, URZ ;  /* 0x000000131f1472a5 */ /* 0x000fe2000f8e00ff */
[----:B------:R-:W-:Y:S02]  /*23d0*/  UMOV UR6, UR7 ;  /* 0x0000000700067c82 */ /* 0x000fe40008000000 */
[----:B------:R-:W-:Y:S01]  /*23e0*/  UMOV UR4, UR5 ;  /* 0x0000000500047c82 */ /* 0x000fe20008000000 */
[----:B---3--:R-:W-:Y:S02]  /*23f0*/  USHF.R.U32.HI UR6, URZ, UR12, UR6 ;  /* 0x0000000cff067299 */ /* 0x008fe40008011606 */
[----:B----4-:R-:W-:Y:S02]  /*2400*/  UISETP.NE.AND UP2, UPT, UR24, 0x1, UPT ;  /* 0x000000011800788c */ /* 0x010fe4000bf45270 */
[----:B------:R-:W-:Y:S02]  /*2410*/  USHF.R.U32.HI UR4, URZ, UR17, UR4 ;  /* 0x00000011ff047299 */ /* 0x000fe40008011604 */
[----:B------:R-:W-:-:S02]  /*2420*/  USEL UR5, UR43, UR6, !UP0 ;  /* 0x000000062b057287 */ /* 0x000fc4000c000000 */
[----:B------:R-:W-:Y:S02]  /*2430*/  USEL UR6, UR44, UR4, !UP2 ;  /* 0x000000042c067287 */ /* 0x000fe4000d000000 */
[----:B-1----:R-:W-:Y:S01]  /*2440*/  UIMAD.WIDE.U32 UR10, UR5, UR8, URZ ;  /* 0x00000008050a72a5 */ /* 0x002fe2000f8e00ff */
[----:B------:R-:W-:Y:S01]  /*2450*/  UMOV UR4, UR21 ;  /* 0x0000001500047c82 */ /* 0x000fe20008000000 */
[----:B------:R-:W-:Y:S02]  /*2460*/  UIMAD.WIDE.U32 UR14, UR37, UR16, URZ ;  /* 0x00000010250e72a5 */ /* 0x000fe4000f8e00ff */
[----:B------:R-:W-:-:S03]  /*2470*/  UIMAD.WIDE.U32 UR20, UR6, UR8, URZ ;  /* 0x00000008061472a5 */ /* 0x000fc6000f8e00ff */
[----:B------:R-:W-:Y:S01]  /*2480*/  UMOV UR10, UR11 ;  /* 0x0000000b000a7c82 */ /* 0x000fe20008000000 */
[----:B------:R-:W-:Y:S02]  /*2490*/  USHF.R.U32.HI UR4, URZ, UR12, UR4 ;  /* 0x0000000cff047299 */ /* 0x000fe40008011604 */
[----:B------:R-:W-:Y:S01]  /*24a0*/  @UP3 USHF.R.U32.HI UR5, URZ, UR9, UR10 ;  /* 0x00000009ff053299 */ /* 0x000fe2000801160a */
[----:B------:R-:W-:Y:S01]  /*24b0*/  UMOV UR14, UR15 ;  /* 0x0000000f000e7c82 */ /* 0x000fe20008000000 */
[----:B------:R-:W-:Y:S01]  /*24c0*/  UMOV UR20, UR21 ;  /* 0x0000001500147c82 */ /* 0x000fe20008000000 */
[----:B------:R-:W-:Y:S02]  /*24d0*/  USHF.R.U32.HI UR17, URZ, UR17, UR14 ;  /* 0x00000011ff117299 */ /* 0x000fe4000801160e */
[----:B------:R-:W-:Y:S02]  /*24e0*/  USEL UR4, UR31, UR4, !UP0 ;  /* 0x000000041f047287 */ /* 0x000fe4000c000000 */
[----:B------:R-:W-:-:S02]  /*24f0*/  @UP3 USHF.R.U32.HI UR6, URZ, UR9, UR20 ;  /* 0x00000009ff063299 */ /* 0x000fc40008011614 */
[----:B------:R-:W-:Y:S02]  /*2500*/  UIMAD UR7, UR42, UR5, URZ ;  /* 0x000000052a0772a4 */ /* 0x000fe4000f8e02ff */
[----:B------:R-:W-:Y:S02]  /*2510*/  USEL UR5, UR37, UR17, !UP2 ;  /* 0x0000001125057287 */ /* 0x000fe4000d000000 */
[----:B------:R-:W-:Y:S02]  /*2520*/  UIMAD UR10, UR42, UR6, URZ ;  /* 0x000000062a0a72a4 */ /* 0x000fe4000f8e02ff */
[----:B------:R-:W-:Y:S02]  /*2530*/  UISETP.GE.AND UP0, UPT, UR4, UR7, UPT ;  /* 0x000000070400728c */ /* 0x000fe4000bf06270 */
[----:B------:R-:W-:Y:S02]  /*2540*/  UIMAD.WIDE.U32 UR14, UR4, UR8, URZ ;  /* 0x00000008040e72a5 */ /* 0x000fe4000f8e00ff */
[----:B------:R-:W-:-:S02]  /*2550*/  UISETP.GE.OR UP0, UPT, UR5, UR10, UP0 ;  /* 0x0000000a0500728c */ /* 0x000fc40008706670 */
[----:B------:R-:W-:Y:S02]  /*2560*/  UIMAD.WIDE.U32 UR10, UR5, UR8, URZ ;  /* 0x00000008050a72a5 */ /* 0x000fe4000f8e00ff */
[----:B------:R-:W-:Y:S01]  /*2570*/  UIADD3 UR12, UPT, UPT, -UR4, URZ, URZ ;  /* 0x000000ff040c7290 */ /* 0x000fe2000fffe1ff */
[----:B------:R-:W-:Y:S01]  /*2580*/  UMOV UR8, UR15 ;  /* 0x0000000f00087c82 */ /* 0x000fe20008000000 */
[----:B------:R-:W-:Y:S02]  /*2590*/  UIADD3 UR10, UPT, UPT, -UR5, URZ, URZ ;  /* 0x000000ff050a7290 */ /* 0x000fe4000fffe1ff */
[----:B------:R-:W-:-:S03]  /*25a0*/  USHF.R.U32.HI UR8, URZ, UR9, UR8 ;  /* 0x00000009ff087299 */ /* 0x000fc60008011608 */
[----:B------:R-:W-:Y:S01]  /*25b0*/  @!UP0 UMOV UR7, UR11 ;  /* 0x0000000b00078c82 */ /* 0x000fe20008000000 */
[----:B------:R-:W-:Y:S02]  /*25c0*/  UIMAD UR12, UR18, UR12, UR31 ;  /* 0x0000000c120c72a4 */ /* 0x000fe4000f8e021f */
[----:B------:R-:W-:Y:S02]  /*25d0*/  USEL UR8, UR4, UR8, !UP3 ;  /* 0x0000000804087287 */ /* 0x000fe4000d800000 */
[----:B------:R-:W-:Y:S02]  /*25e0*/  @!UP0 USHF.R.U32.HI UR7, URZ, UR9, UR7 ;  /* 0x00000009ff078299 */ /* 0x000fe40008011607 */
[----:B------:R-:W-:Y:S02]  /*25f0*/  UIADD3 UR9, UPT, UPT, -UR8, URZ, URZ ;  /* 0x000000ff08097290 */ /* 0x000fe4000fffe1ff */
[----:B------:R-:W-:Y:S02]  /*2600*/  @!UP0 USEL UR7, UR5, UR7, !UP3 ;  /* 0x0000000705078287 */ /* 0x000fe4000d800000 */
[----:B------:R-:W-:-:S02]  /*2610*/  UIMAD UR9, UR42, UR9, UR4 ;  /* 0x000000092a0972a4 */ /* 0x000fc4000f8e0204 */
[----:B------:R-:W-:Y:S02]  /*2620*/  @!UP0 UIADD3 UR8, UPT, UPT, UR8, -UR7, URZ ;  /* 0x8000000708088290 */ /* 0x000fe4000fffe0ff */
[----:B------:R-:W-:Y:S02]  /*2630*/  @!UP0 UIMAD UR7, UR9, UR6, UR7 ;  /* 0x00000006090782a4 */ /* 0x000fe4000f8e0207 */
[----:B------:R-:W-:Y:S02]  /*2640*/  @!UP0 UIMAD UR4, UR42, UR8, UR5 ;  /* 0x000000082a0482a4 */ /* 0x000fe4000f8e0205 */
[----:B------:R-:W-:Y:S02]  /*2650*/  UIMAD UR6, UR24, UR10, UR37 ;  /* 0x0000000a180672a4 */ /* 0x000fe4000f8e0225 */
[----:B------:R-:W-:Y:S01]  /*2660*/  UIMAD UR31, UR4, UR18, UR12 ;  /* 0x00000012041f72a4 */ /* 0x000fe2000f8e020c */
[----:B------:R-:W-:Y:S02]  /*2670*/  @!UP0 UMOV UR5, UR7 ;  /* 0x0000000700058c82 */ /* 0x000fe40008000000 */
[----:B------:R-:W-:-:S12]  /*2680*/  UIMAD UR37, UR5, UR24, UR6 ;  /* 0x00000018052572a4 */ /* 0x000fd8000f8e0206 */
.L_x_40:
[----:B------:R-:W2:Y:S02]  /*2690*/  LDCU UR4, c[0x0][0xb30] ;  /* 0x00016600ff0477ac */ /* 0x000ea40008000800 */
[----:B--2---:R-:W-:-:S09]  /*26a0*/  UISETP.NE.AND UP0, UPT, UR4, 0x1, UPT ;  /* 0x000000010400788c */ /* 0x004fd2000bf05270 */
[----:B------:R-:W-:Y:S05]  /*26b0*/  BRA.U UP0, `(.L_x_41) ;  /* 0x0000000100447547 */ /* 0x000fea000b800000 */
[----:B------:R-:W2:Y:S01]  /*26c0*/  LDCU.128 UR8, c[0x0][0xb10] ;  /* 0x00016200ff0877ac */ /* 0x000ea20008000c00 */
[----:B------:R-:W3:Y:S01]  /*26d0*/  LDCU UR12, c[0x0][0xb0c] ;  /* 0x00016180ff0c77ac */ /* 0x000ee20008000800 */
[----:B------:R-:W4:Y:S01]  /*26e0*/  LDCU UR14, c[0x0][0xb20] ;  /* 0x00016400ff0e77ac */ /* 0x000f220008000800 */
[----:B--2---:R-:W-:Y:S02]  /*26f0*/  UIMAD.WIDE.U32 UR6, UR37, UR8, URZ ;  /* 0x00000008250672a5 */ /* 0x004fe4000f8e00ff */
[----:B------:R-:W-:Y:S02]  /*2700*/  UIMAD.WIDE.U32 UR4, UR31, UR11, URZ ;  /* 0x0000000b1f0472a5 */ /* 0x000fe4000f8e00ff */
[----:B---3--:R-:W-:Y:S02]  /*2710*/  UISETP.NE.AND UP2, UPT, UR12, 0x1, UPT ;  /* 0x000000010c00788c */ /* 0x008fe4000bf45270 */
[----:B------:R-:W-:Y:S01]  /*2720*/  UISETP.NE.AND UP0, UPT, UR10, 0x1, UPT ;  /* 0x000000010a00788c */ /* 0x000fe2000bf05270 */
[----:B------:R-:W-:-:S02]  /*2730*/  UMOV UR6, UR7 ;  /* 0x0000000700067c82 */ /* 0x000fc40008000000 */
[----:B------:R-:W-:Y:S01]  /*2740*/  UMOV UR4, UR5 ;  /* 0x0000000500047c82 */ /* 0x000fe20008000000 */
[----:B------:R-:W-:Y:S02]  /*2750*/  USHF.R.U32.HI UR9, URZ, UR9, UR6 ;  /* 0x00000009ff097299 */ /* 0x000fe40008011606 */
[----:B----4-:R-:W-:Y:S02]  /*2760*/  USHF.R.U32.HI UR4, URZ, UR14, UR4 ;  /* 0x0000000eff047299 */ /* 0x010fe40008011604 */
[----:B------:R-:W-:Y:S02]  /*2770*/  USEL UR5, UR37, UR9, !UP2 ;  /* 0x0000000925057287 */ /* 0x000fe4000d000000 */
[----:B------:R-:W-:-:S04]  /*2780*/  USEL UR4, UR31, UR4, !UP0 ;  /* 0x000000041f047287 */ /* 0x000fc8000c000000 */
[----:B------:R-:W-:Y:S02]  /*2790*/  UIADD3 UR6, UPT, UPT, UR5, -UR4, URZ ;  /* 0x8000000405067290 */ /* 0x000fe4000fffe0ff */
[----:B------:R-:W-:Y:S02]  /*27a0*/  UIADD3 UR4, UPT, UPT, -UR5, UR4, URZ ;  /* 0x0000000405047290 */ /* 0x000fe4000fffe1ff */
[----:B------:R-:W-:Y:S02]  /*27b0*/  UIMAD UR31, UR6, UR10, UR31 ;  /* 0x0000000a061f72a4 */ /* 0x000fe4000f8e021f */
[----:B------:R-:W-:-:S12]  /*27c0*/  UIMAD UR37, UR4, UR12, UR37 ;  /* 0x0000000c042572a4 */ /* 0x000fd8000f8e0225 */
.L_x_41:
[----:B------:R-:W-:Y:S01]  /*27d0*/  VIADD R11, R11, 0x1 ;  /* 0x000000010b0b7836 */ /* 0x000fe20000000000 */
[----:B------:R-:W-:Y:S01]  /*27e0*/  R2UR UR4, R47 ;  /* 0x000000002f0472ca */ /* 0x000fe200000e0000 */
[----:B------:R-:W-:Y:S01]  /*27f0*/  UIADD3 UR28, UPT, UPT, UR31, UR63, URZ ;  /* 0x0000003f1f1c7290 */ /* 0x000fe2000fffe0ff */
[----:B------:R-:W-:Y:S02]  /*2800*/  PLOP3.LUT P1, PT, PT, PT, PT, 0x80, 0x8 ;  /* 0x000000000008781c */ /* 0x000fe40003f2f070 */
[----:B------:R-:W-:-:S04]  /*2810*/  ISETP.NE.AND P0, PT, R11, 0x2, PT ;  /* 0x000000020b00780c */ /* 0x000fc80003f05270 */
[----:B-1----:R-:W-:Y:S02]  /*2820*/  SEL R0, RZ, 0x1, P0 ;  /* 0x00000001ff007807 */ /* 0x002fe40000000000 */
[----:B------:R-:W-:Y:S02]  /*2830*/  SEL R11, R11, RZ, P0 ;  /* 0x000000ff0b0b7207 */ /* 0x000fe40000000000 */
[----:B------:R-:W-:Y:S01]  /*2840*/  LOP3.LUT R10, R10, R0, RZ, 0x3c, !PT ;  /* 0x000000000a0a7212 */ /* 0x000fe200078e3cff */
[----:B------:R-:W-:Y:S01]  /*2850*/  UIADD3 UR24, UPT, UPT, UR37, UR4, URZ ;  /* 0x0000000425187290 */ /* 0x000fe2000fffe0ff */
[----:B------:R-:W-:Y:S11]  /*2860*/  BRA.U UP1, `(.L_x_42) ;  /* 0xffffffed01d87547 */ /* 0x000ff6000b83ffff */
[----:B------:R-:W-:Y:S01]  /*2870*/  UIADD3 UR13, UPT, UPT, UR13, 0x20, URZ ;  /* 0x000000200d0d7890 */ /* 0x000fe2000fffe0ff */
[----:B------:R-:W-:-:S03]  /*2880*/  SHF.L.U32 R2, R12, 0x1f, RZ ;  /* 0x0000001f0c027819 */ /* 0x000fc600000006ff */
[----:B------:R-:W-:-:S09]  /*2890*/  ULEA UR4, UR22, UR13, 0x3 ;  /* 0x0000000d16047291 */ /* 0x000fd2000f8e18ff */
[----:B------:R-:W1:Y:S02]  /*28a0*/  SYNCS.PHASECHK.TRANS64.TRYWAIT P0, [UR4], R2 ;  /* 0x00000002ff0075a7 */ /* 0x000e640008001104 */
[----:B-1----:R-:W-:Y:S05]  /*28b0*/  @!P0 BRA `(.L_x_43) ;  /* 0x0000006000748947 */ /* 0x002fea0003800000 */
.L_x_143:
[----:B------:R-:W-:-:S04]  /*28c0*/  UIADD3 UR4, UPT, UPT, UR22, 0x1, URZ ;  /* 0x0000000116047890 */ /* 0x000fc8000fffe0ff */
[----:B------:R-:W-:-:S04]  /*28d0*/  UISETP.NE.AND UP0, UPT, UR4, 0x4, UPT ;  /* 0x000000040400788c */ /* 0x000fc8000bf05270 */
[----:B------:R-:W-:Y:S02]  /*28e0*/  USEL UR6, URZ, 0x1, UP0 ;  /* 0x00000001ff067887 */ /* 0x000fe40008000000 */
[----:B------:R-:W-:-:S04]  /*28f0*/  USEL UR4, UR4, URZ, UP0 ;  /* 0x000000ff04047287 */ /* 0x000fc80008000000 */
[----:B------:R-:W-:Y:S01]  /*2900*/  ULEA UR5, UR4, UR13, 0x3 ;  /* 0x0000000d04057291 */ /* 0x000fe2000f8e18ff */
[----:B-1----:R-:W-:-:S04]  /*2910*/  LOP3.LUT R2, R12, UR6, RZ, 0x3c, !PT ;  /* 0x000000060c027c12 */ /* 0x002fc8000f8e3cff */
[----:B------:R-:W-:-:S04]  /*2920*/  SHF.L.U32 R3, R2, 0x1f, RZ ;  /* 0x0000001f02037819 */ /* 0x000fc800000006ff */
[----:B------:R-:W1:Y:S02]  /*2930*/  SYNCS.PHASECHK.TRANS64.TRYWAIT P0, [UR5], R3 ;  /* 0x00000003ff0075a7 */ /* 0x000e640008001105 */
[----:B-1----:R-:W-:Y:S05]  /*2940*/  @!P0 BRA `(.L_x_44) ;  /* 0x0000006000688947 */ /* 0x002fea0003800000 */
.L_x_145:
[----:B------:R-:W-:-:S04]  /*2950*/  UIADD3 UR4, UPT, UPT, UR4, 0x1, URZ ;  /* 0x0000000104047890 */ /* 0x000fc8000fffe0ff */
[----:B------:R-:W-:-:S04]  /*2960*/  UISETP.NE.AND UP0, UPT, UR4, 0x4, UPT ;  /* 0x000000040400788c */ /* 0x000fc8000bf05270 */
[----:B------:R-:W-:Y:S02]  /*2970*/  USEL UR6, URZ, 0x1, UP0 ;  /* 0x00000001ff067887 */ /* 0x000fe40008000000 */
[----:B------:R-:W-:-:S04]  /*2980*/  USEL UR4, UR4, URZ, UP0 ;  /* 0x000000ff04047287 */ /* 0x000fc80008000000 */
[----:B------:R-:W-:Y:S01]  /*2990*/  ULEA UR5, UR4, UR13, 0x3 ;  /* 0x0000000d04057291 */ /* 0x000fe2000f8e18ff */
[----:B------:R-:W-:-:S04]  /*29a0*/  LOP3.LUT R2, R2, UR6, RZ, 0x3c, !PT ;  /* 0x0000000602027c12 */ /* 0x000fc8000f8e3cff */
[----:B-1----:R-:W-:-:S04]  /*29b0*/  SHF.L.U32 R3, R2, 0x1f, RZ ;  /* 0x0000001f02037819 */ /* 0x002fc800000006ff */
[----:B------:R-:W1:Y:S02]  /*29c0*/  SYNCS.PHASECHK.TRANS64.TRYWAIT P0, [UR5], R3 ;  /* 0x00000003ff0075a7 */ /* 0x000e640008001105 */
[----:B-1----:R-:W-:Y:S05]  /*29d0*/  @!P0 BRA `(.L_x_45) ;  /* 0x00000060005c8947 */ /* 0x002fea0003800000 */
.L_x_147:
[----:B------:R-:W-:-:S04]  /*29e0*/  UIADD3 UR4, UPT, UPT, UR4, 0x1, URZ ;  /* 0x0000000104047890 */ /* 0x000fc8000fffe0ff */
[----:B------:R-:W-:-:S04]  /*29f0*/  UISETP.NE.AND UP0, UPT, UR4, 0x4, UPT ;  /* 0x000000040400788c */ /* 0x000fc8000bf05270 */
[----:B------:R-:W-:Y:S02]  /*2a00*/  USEL UR5, URZ, 0x1, UP0 ;  /* 0x00000001ff057887 */ /* 0x000fe40008000000 */
[----:B------:R-:W-:-:S04]  /*2a10*/  USEL UR4, UR4, URZ, UP0 ;  /* 0x000000ff04047287 */ /* 0x000fc80008000000 */
[----:B------:R-:W-:Y:S01]  /*2a20*/  ULEA UR4, UR4, UR13, 0x3 ;  /* 0x0000000d04047291 */ /* 0x000fe2000f8e18ff */
[----:B------:R-:W-:-:S04]  /*2a30*/  LOP3.LUT R2, R2, UR5, RZ, 0x3c, !PT ;  /* 0x0000000502027c12 */ /* 0x000fc8000f8e3cff */
[----:B------:R-:W-:Y:S01]  /*2a40*/  SHF.L.U32 R2, R2, 0x1f, RZ ;  /* 0x0000001f02027819 */ /* 0x000fe200000006ff */
[----:B-1----:R-:W-:-:S07]  /*2a50*/  IMAD.U32 R0, RZ, RZ, UR4 ;  /* 0x00000004ff007e24 */ /* 0x002fce000f8e00ff */
.L_x_46:
[----:B-1----:R1:W2:Y:S02]  /*2a60*/  SYNCS.PHASECHK.TRANS64.TRYWAIT P0, [R0+URZ], R2 ;  /* 0x00000002000075a7 */ /* 0x0022a400080011ff */
[----:B--2---:R-:W-:Y:S05]  /*2a70*/  @!P0 NANOSLEEP.SYNCS 0x989680 ;  /* 0x009896800000895d */ /* 0x004fea0003900000 */
[----:B------:R-:W2:Y:S02]  /*2a80*/  @!P0 SYNCS.PHASECHK.TRANS64 P0, [R0+URZ], R2 ;  /* 0x00000002000085a7 */ /* 0x000ea400080010ff */
[----:B--2---:R-:W-:Y:S05]  /*2a90*/  @P0 EXIT ;  /* 0x000000000000094d */ /* 0x004fea0003800000 */
[----:B------:R-:W-:Y:S05]  /*2aa0*/  BRA `(.L_x_46) ;  /* 0xfffffffc00ec7947 */ /* 0x000fea000383ffff */
.L_x_22:
[----:B------:R-:W-:-:S04]  /*2ab0*/  UISETP.NE.AND UP0, UPT, UR47, URZ, UPT ;  /* 0x000000ff2f00728c */ /* 0x000fc8000bf05270 */
[----:B------:R-:W-:-:S09]  /*2ac0*/  UISETP.NE.OR UP0, UPT, UR18, 0x1, UP0 ;  /* 0x000000011200788c */ /* 0x000fd20008705670 */
[----:B------:R-:W-:Y:S05]  /*2ad0*/  BRA.U UP0, `(.L_x_47) ;  /* 0x0000000500487547 */ /* 0x000fea000b800000 */
[----:B------:R-:W-:Y:S01]  /*2ae0*/  ISETP.GE.U32.AND P2, PT, R0, 0x2, PT ;  /* 0x000000020000780c */ /* 0x000fe20003f46070 */
[----:B------:R-:W-:Y:S01]  /*2af0*/  IMAD.MOV.U32 R12, RZ, RZ, 0x1 ;  /* 0x00000001ff0c7424 */ /* 0x000fe200078e00ff */
[----:B------:R-:W-:Y:S02]  /*2b00*/  CS2R R10, SRZ ;  /* 0x00000000000a7805 */ /* 0x000fe4000001ff00 */
[----:B------:R-:W-:Y:S01]  /*2b10*/  CS2R R8, SRZ ;  /* 0x0000000000087805 */ /* 0x000fe2000001ff00 */
[----:B------:R-:W-:Y:S01]  /*2b20*/  UMOV UR6, 0x400 ;  /* 0x0000040000067882 */ /* 0x000fe20000000000 */
[----:B------:R-:W-:Y:S01]  /*2b30*/  UMOV UR5, URZ ;  /* 0x000000ff00057c82 */ /* 0x000fe20008000000 */
[----:B------:R-:W-:-:S12]  /*2b40*/  ULEA UR6, UR47, UR6, 0x18 ;  /* 0x000000062f067291 */ /* 0x000fd8000f8ec0ff */
.L_x_51:
[----:B------:R-:W-:Y:S02]  /*2b50*/  LEA R2, R8, UR6, 0x3 ;  /* 0x0000000608027c11 */ /* 0x000fe4000f8e18ff */
[----:B------:R-:W-:-:S03]  /*2b60*/  SHF.L.U32 R4, R9, 0x1f, RZ ;  /* 0x0000001f09047819 */ /* 0x000fc600000006ff */
[----:B------:R-:W-:Y:S01]  /*2b70*/  VIADD R5, R2, 0x100 ;  /* 0x0000010002057836 */ /* 0x000fe20000000000 */
[----:B------:R-:W2:Y:S02]  /*2b80*/  SYNCS.PHASECHK.TRANS64.TRYWAIT P0, [R2+URZ+0xf0], R4 ;  /* 0x0000f004020075a7 */ /* 0x000ea400080011ff */
[----:B--2---:R-:W-:Y:S05]  /*2b90*/  @!P0 BRA `(.L_x_48) ;  /* 0x0000006000048947 */ /* 0x004fea0003800000 */
.L_x_148:
[----:B------:R-:W-:Y:S01]  /*2ba0*/  ULEA UR4, UR5, UR6, 0x3 ;  /* 0x0000000605047291 */ /* 0x000fe2000f8e18ff */
[----:B--2---:R-:W-:Y:S01]  /*2bb0*/  PRMT R2, RZ, 0x654, R5 ;  /* 0x00000654ff027816 */ /* 0x004fe20000000005 */
[----:B------:R-:W-:Y:S01]  /*2bc0*/  @!P2 IMAD.MOV.U32 R4, RZ, RZ, 0x10 ;  /* 0x00000010ff04a424 */ /* 0x000fe200078e00ff */
[----:B------:R-:W-:Y:S01]  /*2bd0*/  SHF.L.U32 R5, R12, 0x1f, RZ ;  /* 0x0000001f0c057819 */ /* 0x000fe200000006ff */
[----:B------:R-:W-:Y:S01]  /*2be0*/  UIADD3 UR7, UPT, UPT, UR4, 0x90, URZ ;  /* 0x0000009004077890 */ /* 0x000fe2000fffe0ff */
[----:B------:R2:W-:Y:S05]  /*2bf0*/  SYNCS.ARRIVE.TRANS64.RED.A1T0 RZ, [R2+URZ], RZ ;  /* 0x000000ff02ff79a7 */ /* 0x0005ea00081004ff */
[----:B------:R-:W-:Y:S01]  /*2c00*/  IMAD.U32 R6, RZ, RZ, UR7 ;  /* 0x00000007ff067e24 */ /* 0x000fe2000f8e00ff */
[----:B------:R-:W3:Y:S04]  /*2c10*/  SYNCS.PHASECHK.TRANS64.TRYWAIT P0, [UR4+0xa0], R5 ;  /* 0x0000a005ff0075a7 */ /* 0x000ee80008001104 */
[----:B------:R-:W-:Y:S01]  /*2c20*/  PRMT R6, R0, 0x654, R6 ;  /* 0x0000065400067816 */ /* 0x000fe20000000006 */
[----:B--23--:R-:W-:Y:S06]  /*2c30*/  @!P0 BRA `(.L_x_49) ;  /* 0x0000005c00f08947 */ /* 0x00cfec0003800000 */
.L_x_150:
[----:B------:R-:W-:Y:S01]  /*2c40*/  ULEA UR8, UR5, UR6, 0x4 ;  /* 0x0000000605087291 */ /* 0x000fe2000f8e20ff */
[----:B------:R-:W-:Y:S01]  /*2c50*/  SEL R3, R6, R3, !P2 ;  /* 0x0000000306037207 */ /* 0x000fe20005000000 */
[----:B------:R-:W-:Y:S01]  /*2c60*/  UIADD3 UR9, UPT, UPT, UR4, 0x90, URZ ;  /* 0x0000009004097890 */ /* 0x000fe2000fffe0ff */
[----:B--2---:R-:W-:Y:S01]  /*2c70*/  LEA R2, R11, UR6, 0x3 ;  /* 0x000000060b027c11 */ /* 0x004fe2000f8e18ff */
[----:B------:R-:W-:Y:S01]  /*2c80*/  UIADD3 UR8, UPT, UPT, UR8, 0x120, URZ ;  /* 0x0000012008087890 */ /* 0x000fe2000fffe0ff */
[----:B------:R2:W-:Y:S01]  /*2c90*/  @!P2 SYNCS.ARRIVE.TRANS64.RED RZ, [R3+URZ], R4 ;  /* 0x0000000403ffa9a7 */ /* 0x0005e200080004ff */
[----:B------:R-:W-:Y:S01]  /*2ca0*/  UIADD3 UR4, UPT, UPT, UR5, 0x1, URZ ;  /* 0x0000000105047890 */ /* 0x000fe2000fffe0ff */
[----:B------:R-:W-:-:S03]  /*2cb0*/  VIADD R8, R8, 0x1 ;  /* 0x0000000108087836 */ /* 0x000fc60000000000 */
[----:B------:R-:W-:Y:S02]  /*2cc0*/  UISETP.NE.AND UP0, UPT, UR4, 0x2, UPT ;  /* 0x000000020400788c */ /* 0x000fe4000bf05270 */
[----:B------:R-:W-:Y:S01]  /*2cd0*/  ISETP.NE.AND P0, PT, R8, 0x2, PT ;  /* 0x000000020800780c */ /* 0x000fe20003f05270 */
[----:B------:R-:W-:Y:S06]  /*2ce0*/  UGETNEXTWORKID.BROADCAST [UR8], [UR9] ;  /* 0x00000000080073ca */ /* 0x000fec0008000100 */
[----:B------:R-:W-:Y:S02]  /*2cf0*/  USEL UR7, URZ, 0x1, UP0 ;  /* 0x00000001ff077887 */ /* 0x000fe40008000000 */
[----:B------:R-:W-:-:S04]  /*2d00*/  USEL UR5, UR4, URZ, UP0 ;  /* 0x000000ff04057287 */ /* 0x000fc80008000000 */
[----:B------:R-:W-:Y:S02]  /*2d10*/  LOP3.LUT R12, R12, UR7, RZ, 0x3c, !PT ;  /* 0x000000070c0c7c12 */ /* 0x000fe4000f8e3cff */
[----:B--2---:R-:W-:-:S04]  /*2d20*/  SHF.L.U32 R4, R10, 0x1f, RZ ;  /* 0x0000001f0a047819 */ /* 0x004fc800000006ff */
[----:B------:R-:W2:Y:S02]  /*2d30*/  SYNCS.PHASECHK.TRANS64.TRYWAIT P1, [R2+URZ+0x90], R4 ;  /* 0x00009004020075a7 */ /* 0x000ea400080211ff */
[----:B--2---:R-:W-:Y:S05]  /*2d40*/  @!P1 BRA `(.L_x_50) ;  /* 0x0000005c00c49947 */ /* 0x004fea0003800000 */
.L_x_151:
[C---:B--2---:R-:W-:Y:S01]  /*2d50*/  LEA R4, R11.reuse, UR6, 0x4 ;  /* 0x000000060b047c11 */ /* 0x044fe2000f8e20ff */
[----:B------:R-:W-:Y:S01]  /*2d60*/  VIADD R2, R2, 0xa0 ;  /* 0x000000a002027836 */ /* 0x000fe20000000000 */
[----:B------:R-:W-:Y:S01]  /*2d70*/  SEL R8, R8, RZ, P0 ;  /* 0x000000ff08087207 */ /* 0x000fe20000000000 */
[----:B------:R-:W-:-:S03]  /*2d80*/  VIADD R11, R11, 0x1 ;  /* 0x000000010b0b7836 */ /* 0x000fc60000000000 */
[----:B------:R-:W2:Y:S01]  /*2d90*/  LDS.128 R4, [R4+0x120] ;  /* 0x0001200004047984 */ /* 0x000ea20000000c00 */
[----:B------:R-:W-:Y:S02]  /*2da0*/  PRMT R2, RZ, 0x654, R2 ;  /* 0x00000654ff027816 */ /* 0x000fe40000000002 */
[C---:B------:R-:W-:Y:S01]  /*2db0*/  ISETP.NE.AND P1, PT, R11.reuse, 0x2, PT ;  /* 0x000000020b00780c */ /* 0x040fe20003f25270 */
[----:B------:R-:W-:Y:S01]  /*2dc0*/  @!PT LDS RZ, [RZ] ;  /* 0x00000000fffff984 */ /* 0x000fe20000000800 */
[----:B------:R-:W-:Y:S01]  /*2dd0*/  @!PT LDS RZ, [RZ] ;  /* 0x00000000fffff984 */ /* 0x000fe20000000800 */
[----:B------:R-:W-:Y:S01]  /*2de0*/  @!PT LDS RZ, [RZ] ;  /* 0x00000000fffff984 */ /* 0x000fe20000000800 */
[----:B------:R-:W-:Y:S01]  /*2df0*/  @!PT LDS RZ, [RZ] ;  /* 0x00000000fffff984 */ /* 0x000fe20000000800 */
[----:B------:R3:W-:Y:S06]  /*2e00*/  MEMBAR.ALL.CTA ;  /* 0x0000000000007992 */ /* 0x0007ec0000008000 */
[----:B---3--:R-:W3:Y:S01]  /*2e10*/  FENCE.VIEW.ASYNC.S ;  /* 0x00000000000073c6 */ /* 0x008ee20000000000 */
[----:B------:R-:W-:Y:S01]  /*2e20*/  SEL R11, R11, RZ, P1 ;  /* 0x000000ff0b0b7207 */ /* 0x000fe20000800000 */
[----:B---3--:R3:W-:Y:S01]  /*2e30*/  SYNCS.ARRIVE.TRANS64.RED.A1T0 RZ, [R2+URZ], RZ ;  /* 0x000000ff02ff79a7 */ /* 0x0087e200081004ff */
[----:B--2---:R-:W-:-:S02]  /*2e40*/  LOP3.LUT P3, RZ, R6, 0x1, RZ, 0xc0, !PT ;  /* 0x0000000106ff7812 */ /* 0x004fc4000786c0ff */
[----:B------:R-:W-:-:S04]  /*2e50*/  SEL R4, RZ, 0x1, P1 ;  /* 0x00000001ff047807 */ /* 0x000fc80000800000 */
[----:B------:R-:W-:Y:S02]  /*2e60*/  LOP3.LUT R10, R10, R4, RZ, 0x3c, !PT ;  /* 0x000000040a0a7212 */ /* 0x000fe400078e3cff */
[----:B---3--:R-:W-:-:S04]  /*2e70*/  SEL R2, RZ, 0x1, P0 ;  /* 0x00000001ff027807 */ /* 0x008fc80000000000 */
[----:B------:R-:W-:Y:S01]  /*2e80*/  LOP3.LUT R9, R9, R2, RZ, 0x3c, !PT ;  /* 0x0000000209097212 */ /* 0x000fe200078e3cff */
[----:B------:R-:W-:Y:S06]  /*2e90*/  @P3 BRA `(.L_x_51) ;  /* 0xfffffffc002c3947 */ /* 0x000fec000383ffff */
[----:B------:R-:W-:Y:S01]  /*2ea0*/  ULEA UR4, UR5, UR6, 0x3 ;  /* 0x0000000605047291 */ /* 0x000fe2000f8e18ff */
[----:B------:R-:W-:-:S08]  /*2eb0*/  SHF.L.U32 R2, R12, 0x1f, RZ ;  /* 0x0000001f0c027819 */ /* 0x000fd000000006ff */
[----:B------:R-:W2:Y:S02]  /*2ec0*/  SYNCS.PHASECHK.TRANS64 P0, [UR4+0xa0], R2 ;  /* 0x0000a002ff0075a7 */ /* 0x000ea40008001004 */
[----:B--2---:R-:W-:Y:S05]  /*2ed0*/  @P0 BRA `(.L_x_52) ;  /* 0x0000000000080947 */ /* 0x004fea0003800000 */
[----:B------:R-:W2:Y:S02]  /*2ee0*/  SYNCS.PHASECHK.TRANS64.TRYWAIT P0, [UR4+0xa0], R2 ;  /* 0x0000a002ff0075a7 */ /* 0x000ea40008001104 */
[----:B--2---:R-:W-:Y:S05]  /*2ef0*/  @!P0 BRA `(.L_x_53) ;  /* 0x0000005c006c8947 */ /* 0x004fea0003800000 */
.L_x_52:
[----:B------:R-:W-:-:S04]  /*2f00*/  UIADD3 UR7, UPT, UPT, UR5, 0x1, URZ ;  /* 0x0000000105077890 */ /* 0x000fc8000fffe0ff */
[----:B------:R-:W-:-:S04]  /*2f10*/  UISETP.NE.AND UP0, UPT, UR7, 0x2, UPT ;  /* 0x000000020700788c */ /* 0x000fc8000bf05270 */
[----:B------:R-:W-:Y:S02]  /*2f20*/  USEL UR8, URZ, 0x1, UP0 ;  /* 0x00000001ff087887 */ /* 0x000fe40008000000 */
[----:B------:R-:W-:-:S04]  /*2f30*/  USEL UR7, UR7, URZ, UP0 ;  /* 0x000000ff07077287 */ /* 0x000fc80008000000 */
[----:B------:R-:W-:Y:S01]  /*2f40*/  ULEA UR7, UR7, UR6, 0x3 ;  /* 0x0000000607077291 */ /* 0x000fe2000f8e18ff */
[----:B--2---:R-:W-:-:S04]  /*2f50*/  LOP3.LUT R2, R12, UR8, RZ, 0x3c, !PT ;  /* 0x000000080c027c12 */ /* 0x004fc8000f8e3cff */
[----:B------:R-:W-:-:S04]  /*2f60*/  SHF.L.U32 R0, R2, 0x1f, RZ ;  /* 0x0000001f02007819 */ /* 0x000fc800000006ff */
[----:B------:R-:W2:Y:S02]  /*2f70*/  SYNCS.PHASECHK.TRANS64 P0, [UR7+0xa0], R0 ;  /* 0x0000a000ff0075a7 */ /* 0x000ea40008001007 */
[----:B-12---:R-:W-:Y:S05]  /*2f80*/  @P0 EXIT ;  /* 0x000000000000094d */ /* 0x006fea0003800000 */
[----:B------:R-:W-:Y:S02]  /*2f90*/  SHF.L.U32 R2, R2, 0x1f, RZ ;  /* 0x0000001f02027819 */ /* 0x000fe400000006ff */
[----:B------:R-:W-:-:S07]  /*2fa0*/  MOV R0, UR7 ;  /* 0x0000000700007c02 */ /* 0x000fce0008000f00 */
.L_x_54:
[----:B-1----:R1:W2:Y:S02]  /*2fb0*/  SYNCS.PHASECHK.TRANS64.TRYWAIT P0, [R0+URZ+0xa0], R2 ;  /* 0x0000a002000075a7 */ /* 0x0022a400080011ff */
[----:B--2---:R-:W-:Y:S05]  /*2fc0*/  @!P0 NANOSLEEP.SYNCS 0x989680 ;  /* 0x009896800000895d */ /* 0x004fea0003900000 */
[----:B------:R-:W2:Y:S02]  /*2fd0*/  @!P0 SYNCS.PHASECHK.TRANS64 P0, [R0+URZ+0xa0], R2 ;  /* 0x0000a002000085a7 */ /* 0x000ea400080010ff */
[----:B--2---:R-:W-:Y:S05]  /*2fe0*/  @P0 EXIT ;  /* 0x000000000000094d */ /* 0x004fea0003800000 */
[----:B------:R-:W-:Y:S05]  /*2ff0*/  BRA `(.L_x_54) ;  /* 0xfffffffc00ec7947 */ /* 0x000fea000383ffff */
.L_x_47:
[----:B------:R-:W-:Y:S05]  /*3000*/  BRA.U UP4, `(.L_x_55) ;  /* 0x0000001104447547 */ /* 0x000fea000b800000 */
[----:B------:R-:W-:Y:S01]  /*3010*/  UMOV UR4, 0x40 ;  /* 0x0000004000047882 */ /* 0x000fe20000000000 */
[----:B------:R-:W-:Y:S01]  /*3020*/  NOP ;  /* 0x0000000000007918 */ /* 0x000fe20000000000 */
[----:B------:R-:W-:Y:S01]  /*3030*/  ULEA UR5, UR47, UR4, 0x18 ;  /* 0x000000042f057291 */ /* 0x000fe2000f8ec0ff */
[----:B------:R-:W-:Y:S02]  /*3040*/  UMOV UR6, 0x400 ;  /* 0x0000040000067882 */ /* 0x000fe40000000000 */
[----:B------:R-:W-:-:S06]  /*3050*/  ULEA UR6, UR47, UR6, 0x18 ;  /* 0x000000062f067291 */ /* 0x000fcc000f8ec0ff */
[----:B------:R-:W2:Y:S02]  /*3060*/  LDS.U8 R0, [UR5+0x1c] ;  /* 0x00001c05ff007984 */ /* 0x000ea40008000000 */
[----:B--2---:R-:W-:-:S13]  /*3070*/  ISETP.NE.AND P0, PT, R0, RZ, PT ;  /* 0x000000ff0000720c */ /* 0x004fda0003f05270 */
[----:B------:R-:W-:Y:S05]  /*3080*/  @P0 BRA `(.L_x_56) ;  /* 0x0000000000580947 */ /* 0x000fea0003800000 */
[----:B------:R-:W-:-:S13]  /*3090*/  ELECT P0, URZ, PT ;  /* 0x0000000000ff782f */ /* 0x000fda0003800000 */
[----:B------:R-:W-:Y:S05]  /*30a0*/  @!P0 BRA `(.L_x_57) ;  /* 0x0000000000608947 */ /* 0x000fea0003800000 */
[----:B------:R-:W-:Y:S01]  /*30b0*/  UMOV UR4, 0x10 ;  /* 0x0000001000047882 */ /* 0x000fe20000000000 */
[----:B------:R-:W-:Y:S01]  /*30c0*/  HFMA2 R0, -RZ, RZ, 0, 5.9604644775390625e-08 ;  /* 0x00000001ff007431 */ /* 0x000fe200000001ff */
[----:B------:R-:W-:-:S03]  /*30d0*/  MOV R3, 0xffff ;  /* 0x0000ffff00037802 */ /* 0x000fc60000000f00 */
[----:B------:R-:W-:Y:S04]  /*30e0*/  DEPBAR.LE SB2, 0x36 ;  /* 0x0000ad800000791a */ /* 0x000fe80000000000 */
[----:B------:R-:W2:Y:S02]  /*30f0*/  UTCATOMSWS.FIND_AND_SET.ALIGN UP0, UR4, UR4 ;  /* 0x00000004000475e3 */ /* 0x000ea40008000800 */
[----:B--2---:R-:W-:Y:S01]  /*3100*/  MOV R4, UR4 ;  /* 0x0000000400047c02 */ /* 0x004fe20008000f00 */
[----:B------:R-:W-:Y:S06]  /*3110*/  BRA.U UP0, `(.L_x_58) ;  /* 0x0000000100187547 */ /* 0x000fec000b800000 */
.L_x_59:
[----:B------:R-:W-:Y:S05]  /*3120*/  NANOSLEEP 0x64 ;  /* 0x000000640000795d */ /* 0x000fea0003800000 */
[----:B------:R-:W-:-:S05]  /*3130*/  UMOV UR4, 0x10 ;  /* 0x0000001000047882 */ /* 0x000fca0000000000 */
[----:B------:R-:W-:Y:S04]  /*3140*/  DEPBAR.LE SB2, 0x36 ;  /* 0x0000ad800000791a */ /* 0x000fe80000000000 */
[----:B------:R-:W2:Y:S02]  /*3150*/  UTCATOMSWS.FIND_AND_SET.ALIGN UP0, UR4, UR4 ;  /* 0x00000004000475e3 */ /* 0x000ea40008000800 */
[----:B--2---:R-:W-:Y:S01]  /*3160*/  MOV R4, UR4 ;  /* 0x0000000400047c02 */ /* 0x004fe20008000f00 */
[----:B------:R-:W-:Y:S05]  /*3170*/  BRA.U !UP0, `(.L_x_59) ;  /* 0xfffffffd08e87547 */ /* 0x000fea000b83ffff */
.L_x_58:
[-C--:B------:R-:W-:Y:S02]  /*3180*/  SHF.L.U32 R3, R3, R4.reuse, RZ ;  /* 0x0000000403037219 */ /* 0x080fe400000006ff */
[----:B------:R-:W-:Y:S01]  /*3190*/  SHF.L.U32 R0, R0, R4, RZ ;  /* 0x0000000400007219 */ /* 0x000fe200000006ff */
[----:B------:R-:W-:Y:S02]  /*31a0*/  IMAD.SHL.U32 R4, R4, 0x20, RZ ;  /* 0x0000002004047824 */ /* 0x000fe400078e00ff */
[----:B------:R2:W-:Y:S04]  /*31b0*/  ATOMS.OR RZ, [UR5+0x14], R3 ;  /* 0x00001403ffff798c */ /* 0x0005e8000b000005 */
[----:B------:R2:W-:Y:S04]  /*31c0*/  ATOMS.OR RZ, [UR5+0x18], R0 ;  /* 0x00001800ffff798c */ /* 0x0005e8000b000005 */
[----:B------:R2:W-:Y:S01]  /*31d0*/  STS [UR6+0x140], R4 ;  /* 0x00014004ff007988 */ /* 0x0005e20008000806 */
[----:B------:R-:W-:Y:S05]  /*31e0*/  BRA `(.L_x_57) ;  /* 0x0000000000107947 */ /* 0x000fea0003800000 */
.L_x_56:
[----:B------:R-:W-:Y:S02]  /*31f0*/  MOV R0, 0xffffffff ;  /* 0xffffffff00007802 */ /* 0x000fe40000000f00 */
[----:B------:R-:W-:-:S03]  /*3200*/  MOV R4, 0x3230 ;  /* 0x0000323000047802 */ /* 0x000fc60000000f00 */
[----:B------:R2:W-:Y:S04]  /*3210*/  STS [UR6+0x140], R0 ;  /* 0x00014000ff007988 */ /* 0x0005e80008000806 */
[----:B-12--5:R-:W-:Y:S05]  /*3220*/  CALL.REL.NOINC `($__internal_1_$__cuda_sm10x_tcgen05_guardrail_trap_phase_invalid_during_alloc) ;  /* 0x0000006000b87944 */ /* 0x026fea0003c00000 */
.L_x_57:
[----:B------:R-:W-:Y:S05]  /*3230*/  WARPSYNC.ALL ;  /* 0x0000000000007948 */ /* 0x000fea0003800000 */
[----:B------:R-:W3:Y:S01]  /*3240*/  S2UR UR4, SR_CgaCtaId ;  /* 0x00000000000479c3 */ /* 0x000ee20000008800 */
[----:B------:R-:W-:Y:S01]  /*3250*/  UMOV UR41, 0x400 ;  /* 0x0000040000297882 */ /* 0x000fe20000000000 */
[----:B------:R-:W-:-:S06]  /*3260*/  NOP ;  /* 0x0000000000007918 */ /* 0x000fcc0000000000 */
[----:B------:R-:W-:Y:S06]  /*3270*/  BAR.ARV 0x6, 0xa0 ;  /* 0x0182800000007b1d */ /* 0x000fec0000002000 */
[----:B------:R-:W4:Y:S01]  /*3280*/  LDCU UR6, c[0x0][0x38c] ;  /* 0x00007180ff0677ac */ /* 0x000f220008000800 */
[----:B------:R-:W-:Y:S01]  /*3290*/  LOP3.LUT R2, R2, 0xffff, RZ, 0xc0, !PT ;  /* 0x0000ffff02027812 */ /* 0x000fe200078ec0ff */
[----:B------:R-:W-:Y:S01]  /*32a0*/  IMAD.MOV.U32 R11, RZ, RZ, 0x1 ;  /* 0x00000001ff0b7424 */ /* 0x000fe200078e00ff */
[----:B------:R-:W-:Y:S01]  /*32b0*/  CS2R R8, SRZ ;  /* 0x0000000000087805 */ /* 0x000fe2000001ff00 */
[----:B------:R-:W1:Y:S01]  /*32c0*/  LDCU UR7, c[0x0][0x38c] ;  /* 0x00007180ff0777ac */ /* 0x000e620008000800 */
[----:B------:R-:W-:Y:S01]  /*32d0*/  R2UR UR42, R2 ;  /* 0x00000000022a72ca */ /* 0x000fe200000e0000 */
[----:B------:R-:W-:Y:S01]  /*32e0*/  IMAD.MOV.U32 R10, RZ, RZ, RZ ;  /* 0x000000ffff0a7224 */ /* 0x000fe200078e00ff */
[----:B------:R-:W-:Y:S01]  /*32f0*/  UMOV UR45, URZ ;  /* 0x000000ff002d7c82 */ /* 0x000fe20008000000 */
[----:B------:R-:W-:Y:S01]  /*3300*/  UMOV UR39, URZ ;  /* 0x000000ff00277c82 */ /* 0x000fe20008000000 */
[----:B---3--:R-:W-:Y:S01]  /*3310*/  ULEA UR41, UR4, UR41, 0x18 ;  /* 0x0000002904297291 */ /* 0x008fe2000f8ec0ff */
[----:B------:R-:W-:Y:S01]  /*3320*/  UMOV UR62, 0x0 ;  /* 0x00000000003e7882 */ /* 0x000fe20000000000 */
[----:B------:R-:W-:-:S02]  /*3330*/  UMOV UR63, 0x4200010 ;  /* 0x04200010003f7882 */ /* 0x000fc40000000000 */
[----:B------:R-:W-:Y:S02]  /*3340*/  UIADD3 UR5, UPT, UPT, UR41, 0x4400, URZ ;  /* 0x0000440029057890 */ /* 0x000fe4000fffe0ff */
[----:B------:R-:W-:Y:S02]  /*3350*/  UIADD3 UR4, UPT, UPT, UR41, 0x14400, URZ ;  /* 0x0001440029047890 */ /* 0x000fe4000fffe0ff */
[----:B----4-:R-:W-:Y:S01]  /*3360*/  UIADD3 UR6, UPT, UPT, UR6, 0x7f, URZ ;  /* 0x0000007f06067890 */ /* 0x010fe2000fffe0ff */
[----:B--2---:R-:W2:Y:S01]  /*3370*/  LDS R0, [UR41+0x140] ;  /* 0x00014029ff007984 */ /* 0x004ea20008000800 */
[----:B------:R-:W-:Y:S02]  /*3380*/  USHF.R.U32.HI UR5, URZ, 0x4, UR5 ;  /* 0x00000004ff057899 */ /* 0x000fe40008011605 */
[----:B------:R-:W-:Y:S02]  /*3390*/  USHF.R.S32.HI UR47, URZ, 0x1f, UR6 ;  /* 0x0000001fff2f7899 */ /* 0x000fe40008011406 */
[----:B------:R-:W-:-:S02]  /*33a0*/  USHF.R.U32.HI UR4, URZ, 0x4, UR4 ;  /* 0x00000004ff047899 */ /* 0x000fc40008011604 */
[----:B------:R-:W-:Y:S02]  /*33b0*/  ULEA.HI UR47, UR47, UR6, URZ, 0x7 ;  /* 0x000000062f2f7291 */ /* 0x000fe4000f8f38ff */
[----:B------:R-:W-:Y:S02]  /*33c0*/  ULOP3.LUT UR5, UR5, 0x3fff, URZ, 0xc0, !UPT ;  /* 0x00003fff05057892 */ /* 0x000fe4000f8ec0ff */
[----:B------:R-:W-:Y:S02]  /*33d0*/  USHF.R.S32.HI UR47, URZ, 0x7, UR47 ;  /* 0x00000007ff2f7899 */ /* 0x000fe4000801142f */
[----:B------:R-:W-:Y:S02]  /*33e0*/  ULOP3.LUT UR4, UR4, 0x3fff, URZ, 0xc0, !UPT ;  /* 0x00003fff04047892 */ /* 0x000fe4000f8ec0ff */
[----:B------:R-:W-:Y:S01]  /*33f0*/  UISETP.LT.AND UP0, UPT, UR47, 0x1, UPT ;  /* 0x000000012f00788c */ /* 0x000fe2000bf01270 */
[----:B------:R-:W-:Y:S01]  /*3400*/  UMOV UR60, 0x0 ;  /* 0x00000000003c7882 */ /* 0x000fe20000000000 */
[----:B------:R-:W-:-:S02]  /*3410*/  UMOV UR61, 0x4200010 ;  /* 0x04200010003d7882 */ /* 0x000fc40000000000 */
[----:B------:R-:W-:Y:S01]  /*3420*/  USEL UR64, UR47, 0x1, !UP0 ;  /* 0x000000012f407887 */ /* 0x000fe2000c000000 */
[----:B------:R-:W-:Y:S01]  /*3430*/  UMOV UR58, 0x0 ;  /* 0x00000000003a7882 */ /* 0x000fe20000000000 */
[----:B------:R-:W-:Y:S01]  /*3440*/  UMOV UR59, 0x4200010 ;  /* 0x04200010003b7882 */ /* 0x000fe20000000000 */
[----:B------:R-:W-:Y:S01]  /*3450*/  UMOV UR56, 0x0 ;  /* 0x0000000000387882 */ /* 0x000fe20000000000 */
[----:B------:R-:W-:Y:S01]  /*3460*/  UMOV UR57, 0x4200010 ;  /* 0x0420001000397882 */ /* 0x000fe20000000000 */
[----:B------:R-:W-:Y:S01]  /*3470*/  UMOV UR54, 0x0 ;  /* 0x0000000000367882 */ /* 0x000fe20000000000 */
[----:B------:R-:W-:Y:S01]  /*3480*/  UMOV UR55, 0x4200010 ;  /* 0x0420001000377882 */ /* 0x000fe20000000000 */
[----:B------:R-:W-:Y:S01]  /*3490*/  UMOV UR52, 0x0 ;  /* 0x0000000000347882 */ /* 0x000fe20000000000 */
[----:B------:R-:W-:Y:S01]  /*34a0*/  UMOV UR53, 0x4200010 ;  /* 0x0420001000357882 */ /* 0x000fe20000000000 */
[----:B------:R-:W-:Y:S02]  /*34b0*/  ULOP3.LUT UR43, UR5, 0x10000, URZ, 0xfc, !UPT ;  /* 0x00010000052b7892 */ /* 0x000fe4000f8efcff */
[----:B------:R-:W-:-:S02]  /*34c0*/  ULOP3.LUT UR44, UR4, 0x10000, URZ, 0xfc, !UPT ;  /* 0x00010000042c7892 */ /* 0x000fc4000f8efcff */
[----:B------:R-:W-:Y:S02]  /*34d0*/  UIADD3 UR64, UPT, UPT, -UR64, URZ, URZ ;  /* 0x000000ff40407290 */ /* 0x000fe4000fffe1ff */
[----:B-1----:R-:W-:Y:S01]  /*34e0*/  UISETP.GE.AND UP4, UPT, UR7, 0x1, UPT ;  /* 0x000000010700788c */ /* 0x002fe2000bf86270 */
[----:B------:R-:W-:Y:S01]  /*34f0*/  UMOV UR50, 0x0 ;  /* 0x0000000000327882 */ /* 0x000fe20000000000 */
[----:B------:R-:W-:Y:S01]  /*3500*/  UMOV UR51, 0x4200010 ;  /* 0x0420001000337882 */ /* 0x000fe20000000000 */
[----:B------:R-:W-:Y:S01]  /*3510*/  UMOV UR48, 0x0 ;  /* 0x0000000000307882 */ /* 0x000fe20000000000 */
[----:B--2---:R-:W-:Y:S01]  /*3520*/  R2UR UR65, R0 ;  /* 0x00000000004172ca */ /* 0x004fe200000e0000 */
[----:B------:R-:W-:-:S14]  /*3530*/  UMOV UR49, 0x4200010 ;  /* 0x0420001000317882 */ /* 0x000fdc0000000000 */
.L_x_66:
[----:B------:R-:W-:Y:S02]  /*3540*/  LEA R0, R10, UR41, 0x3 ;  /* 0x000000290a007c11 */ /* 0x000fe4000f8e18ff */
[----:B------:R-:W-:Y:S02]  /*3550*/  SHF.L.U32 R2, R9, 0x1f, RZ ;  /* 0x0000001f09027819 */ /* 0x000fe400000006ff */
[----:B------:R-:W-:Y:S01]  /*3560*/  PLOP3.LUT P0, PT, PT, PT, UP4, 0x80, 0x8 ;  /* 0x000000000008781c */ /* 0x000fe20003f0f048 */
[----:B------:R-:W-:Y:S01]  /*3570*/  VIADD R3, R0, 0xa0 ;  /* 0x000000a000037836 */ /* 0x000fe20000000000 */
[----:B-1----:R-:W1:Y:S02]  /*3580*/  SYNCS.PHASECHK.TRANS64.TRYWAIT P1, [R0+URZ+0x90], R2 ;  /* 0x00009002000075a7 */ /* 0x002e6400080211ff */
[----:B-1-3--:R-:W-:Y:S09]  /*3590*/  @!P1 BRA `(.L_x_60) ;  /* 0x0000005400dc9947 */ /* 0x00aff20003800000 */
.L_x_153:
[----:B------:R-:W-:Y:S01]  /*35a0*/  LEA R4, R10, UR41, 0x4 ;  /* 0x000000290a047c11 */ /* 0x000fe2000f8e20ff */
[----:B------:R-:W-:Y:S01]  /*35b0*/  @UP4 ULEA UR4, UR39, UR41, 0x3 ;  /* 0x0000002927044291 */ /* 0x000fe2000f8e18ff */
[----:B------:R-:W-:Y:S01]  /*35c0*/  PLOP3.LUT P2, PT, PT, PT, PT, 0x80, 0x8 ;  /* 0x000000000008781c */ /* 0x000fe20003f4f070 */
[----:B------:R-:W-:Y:S01]  /*35d0*/  ULEA UR46, UR45, UR41, 0x3 ;  /* 0x000000292d2e7291 */ /* 0x000fe2000f8e18ff */
[----:B------:R-:W-:Y:S02]  /*35e0*/  PRMT R3, RZ, 0x654, R3 ;  /* 0x00000654ff037816 */ /* 0x000fe40000000003 */
[----:B------:R-:W2:Y:S01]  /*35f0*/  LDS.128 R4, [R4+0x120] ;  /* 0x0001200004047984 */ /* 0x000ea20000000c00 */
[----:B-1----:R-:W-:Y:S02]  /*3600*/  @P0 SHF.L.U32 R2, R8, 0x1f, RZ ;  /* 0x0000001f08020819 */ /* 0x002fe400000006ff */
[----:B------:R-:W-:Y:S01]  /*3610*/  SHF.L.U32 R0, R11, 0x1f, RZ ;  /* 0x0000001f0b007819 */ /* 0x000fe200000006ff */
[----:B------:R-:W-:Y:S01]  /*3620*/  @!PT LDS RZ, [RZ] ;  /* 0x00000000fffff984 */ /* 0x000fe20000000800 */
[----:B------:R-:W-:Y:S01]  /*3630*/  @!PT LDS RZ, [RZ] ;  /* 0x00000000fffff984 */ /* 0x000fe20000000800 */
[----:B------:R-:W-:Y:S01]  /*3640*/  @!PT LDS RZ, [RZ] ;  /* 0x00000000fffff984 */ /* 0x000fe20000000800 */
[----:B------:R-:W-:Y:S01]  /*3650*/  @!PT LDS RZ, [RZ] ;  /* 0x00000000fffff984 */ /* 0x000fe20000000800 */
[----:B------:R1:W-:Y:S06]  /*3660*/  MEMBAR.ALL.CTA ;  /* 0x0000000000007992 */ /* 0x0003ec0000008000 */
[----:B-1----:R-:W1:Y:S02]  /*3670*/  FENCE.VIEW.ASYNC.S ;  /* 0x00000000000073c6 */ /* 0x002e640000000000 */
[----:B-1----:R1:W-:Y:S01]  /*3680*/  SYNCS.ARRIVE.TRANS64.RED.A1T0 RZ, [R3+URZ], RZ ;  /* 0x000000ff03ff79a7 */ /* 0x0023e200081004ff */
[----:B------:R1:W3:Y:S01]  /*3690*/  @P0 SYNCS.PHASECHK.TRANS64.TRYWAIT P2, [UR4], R2 ;  /* 0x00000002ff0005a7 */ /* 0x0002e20008041104 */
[----:B------:R-:W-:Y:S01]  /*36a0*/  ULEA.HI UR4, UR45, UR45, URZ, 0x1 ;  /* 0x0000002d2d047291 */ /* 0x000fe2000f8f08ff */
[----:B--2---:R-:W-:-:S03]  /*36b0*/  LOP3.LUT P1, RZ, R6, 0x1, RZ, 0xc0, !PT ;  /* 0x0000000106ff7812 */ /* 0x004fc6000782c0ff */
[----:B------:R-:W-:Y:S02]  /*36c0*/  USHF.L.U32 UR5, UR4, 0x6, URZ ;  /* 0x0000000604057899 */ /* 0x000fe400080006ff */
[----:B------:R-:W-:Y:S02]  /*36d0*/  ULOP3.LUT UR36, UR4, 0xffe, URZ, 0xc0, !UPT ;  /* 0x00000ffe04247892 */ /* 0x000fe4000f8ec0ff */
[----:B------:R-:W-:Y:S02]  /*36e0*/  ULOP3.LUT UR4, UR5, 0xffffff80, URZ, 0xc0, !UPT ;  /* 0xffffff8005047892 */ /* 0x000fe4000f8ec0ff */
[----:B------:R-:W-:Y:S02]  /*36f0*/  UIADD3 UR36, UPT, UPT, -UR36, UR45, URZ ;  /* 0x0000002d24247290 */ /* 0x000fe4000fffe1ff */
[----:B------:R-:W-:Y:S01]  /*3700*/  UIADD3 UR4, UPT, UPT, UR65, UR4, URZ ;  /* 0x0000000441047290 */ /* 0x000fe2000fffe0ff */
[----:B------:R-:W2:Y:S03]  /*3710*/  SYNCS.PHASECHK.TRANS64.TRYWAIT P0, [UR46+0xd0], R0 ;  /* 0x0000d000ff0075a7 */ /* 0x000ea6000800112e */
[----:B------:R-:W-:Y:S01]  /*3720*/  ULEA UR36, UR36, UR4, 0x14 ;  /* 0x0000000424247291 */ /* 0x000fe2000f8ea0ff */
[----:B-123--:R-:W-:Y:S11]  /*3730*/  @!P0 BRA `(.L_x_61) ;  /* 0x0000005400888947 */ /* 0x00eff60003800000 */
.L_x_155:
[----:B------:R-:W-:Y:S01]  /*3740*/  IADD3 R10, PT, PT, R10, 0x1, RZ ;  /* 0x000000010a0a7810 */ /* 0x000fe20007ffe0ff */
[----:B------:R-:W-:Y:S06]  /*3750*/  BRA.U !UP4, `(.L_x_62) ;  /* 0x000000050c107547 */ /* 0x000fec000b800000 */
[----:B------:R-:W-:Y:S01]  /*3760*/  UPLOP3.LUT UP2, UPT, UPT, UPT, UPT, 0x40, 0x4 ;  /* 0x000000000004789c */ /* 0x000fe20003f4e870 */
[----:B------:R-:W-:Y:S01]  /*3770*/  UMOV UR38, UR64 ;  /* 0x0000004000267c82 */ /* 0x000fe20008000000 */
[----:B------:R-:W-:Y:S01]  /*3780*/  UMOV UR37, UR47 ;  /* 0x0000002f00257c82 */ /* 0x000fe20008000000 */
[----:B------:R-:W-:-:S08]  /*3790*/  UMOV UR5, UR39 ;  /* 0x0000002700057c82 */ /* 0x000fd00008000000 */
.L_x_65:
[----:B------:R-:W-:Y:S02]  /*37a0*/  UIADD3 UR38, UPT, UPT, UR38, 0x1, URZ ;  /* 0x0000000126267890 */ /* 0x000fe4000fffe0ff */
[----:B------:R-:W-:Y:S02]  /*37b0*/  ULEA UR7, UR5, UR41, 0x3 ;  /* 0x0000002905077291 */ /* 0x000fe4000f8e18ff */
[----:B------:R-:W-:Y:S01]  /*37c0*/  UISETP.NE.AND UP3, UPT, UR38, URZ, UPT ;  /* 0x000000ff2600728c */ /* 0x000fe2000bf65270 */
[----:B--23--:R-:W-:Y:S10]  /*37d0*/  @P2 BRA `(.L_x_63) ;  /* 0x00000000000c2947 */ /* 0x00cff40003800000 */
[----:B-1----:R-:W-:Y:S04]  /*37e0*/  SHF.L.U32 R2, R8, 0x1f, RZ ;  /* 0x0000001f08027819 */ /* 0x002fe800000006ff */
[----:B------:R-:W1:Y:S02]  /*37f0*/  SYNCS.PHASECHK.TRANS64.TRYWAIT P0, [UR7], R2 ;  /* 0x00000002ff0075a7 */ /* 0x000e640008001107 */
[----:B-1----:R-:W-:Y:S05]  /*3800*/  @!P0 BRA `(.L_x_64) ;  /* 0x00000054006c8947 */ /* 0x002fea0003800000 */
.L_x_63:
[----:B------:R-:W-:Y:S01]  /*3810*/  UISETP.NE.AND UP0, UPT, UR37, 0x1, UPT ;  /* 0x000000012500788c */ /* 0x000fe2000bf05270 */
[----:B------:R-:W-:Y:S01]  /*3820*/  PLOP3.LUT P2, PT, PT, PT, PT, 0x80, 0x8 ;  /* 0x000000000008781c */ /* 0x000fe20003f4f070 */
[----:B------:R-:W-:Y:S02]  /*3830*/  UIADD3 UR4, UPT, UPT, UR5, 0x1, URZ ;  /* 0x0000000105047890 */ /* 0x000fe4000fffe0ff */
[----:B------:R-:W-:Y:S02]  /*3840*/  UIADD3 UR40, UPT, UPT, UR7, 0x20, URZ ;  /* 0x0000002007287890 */ /* 0x000fe4000fffe0ff */
[----:B------:R-:W-:Y:S01]  /*3850*/  UISETP.NE.AND UP1, UPT, UR4, 0x4, UPT ;  /* 0x000000040400788c */ /* 0x000fe2000bf25270 */
[----:B------:R-:W-:Y:S01]  /*3860*/  PLOP3.LUT P0, PT, PT, PT, UP0, 0x80, 0x8 ;  /* 0x000000000008781c */ /* 0x000fe20003f0f008 */
[----:B------:R-:W-:Y:S02]  /*3870*/  UIADD3 UR37, UPT, UPT, UR37, -0x1, URZ ;  /* 0xffffffff25257890 */ /* 0x000fe4000fffe0ff */
[----:B------:R-:W-:Y:S02]  /*3880*/  USEL UR6, URZ, 0x1, UP1 ;  /* 0x00000001ff067887 */ /* 0x000fe40008800000 */
[----:B------:R-:W-:Y:S01]  /*3890*/  USEL UR39, UR4, URZ, UP1 ;  /* 0x000000ff04277287 */ /* 0x000fe20008800000 */
[----:B------:R-:W-:Y:S01]  /*38a0*/  UMOV UR7, 0x40004040 ;  /* 0x4000404000077882 */ /* 0x000fe20000000000 */
[----:B------:R-:W-:Y:S02]  /*38b0*/  UMOV UR35, 0x40004040 ;  /* 0x4000404000237882 */ /* 0x000fe40000000000 */
[----:B------:R-:W-:Y:S01]  /*38c0*/  @UP0 ULEA UR4, UR39, UR41, 0x3 ;  /* 0x0000002927040291 */ /* 0x000fe2000f8e18ff */
[----:B------:R-:W-:Y:S01]  /*38d0*/  LOP3.LUT R8, R8, UR6, RZ, 0x3c, !PT ;  /* 0x0000000608087c12 */ /* 0x000fe2000f8e3cff */
[----:B------:R-:W-:Y:S01]  /*38e0*/  ULEA UR6, UR5, UR44, 0xb ;  /* 0x0000002c05067291 */ /* 0x000fe2000f8e58ff */
[----:B------:R-:W-:Y:S02]  /*38f0*/  UMOV UR33, 0x40004040 ;  /* 0x4000404000217882 */ /* 0x000fe40000000000 */
[----:B-1----:R-:W-:Y:S01]  /*3900*/  @P0 SHF.L.U32 R0, R8, 0x1f, RZ ;  /* 0x0000001f08000819 */ /* 0x002fe200000006ff */
[----:B------:R-:W-:Y:S02]  /*3910*/  UIADD3 UR34, UPT, UPT, UR6, 0x2, URZ ;  /* 0x0000000206227890 */ /* 0x000fe4000fffe0ff */
[----:B------:R-:W-:Y:S01]  /*3920*/  UIADD3 UR30, UPT, UPT, UR6, 0x4, URZ ;  /* 0x00000004061e7890 */ /* 0x000fe2000fffe0ff */
[----:B------:R2:W3:Y:S01]  /*3930*/  @P0 SYNCS.PHASECHK.TRANS64.TRYWAIT P2, [UR4], R0 ;  /* 0x00000000ff0005a7 */ /* 0x0004e20008041104 */
[----:B------:R-:W-:Y:S02]  /*3940*/  ULEA UR4, UR5, UR43, 0xa ;  /* 0x0000002b05047291 */ /* 0x000fe4000f8e50ff */
[----:B------:R-:W-:Y:S02]  /*3950*/  UIADD3 UR26, UPT, UPT, UR6, 0x6, URZ ;  /* 0x00000006061a7890 */ /* 0x000fe4000fffe0ff */
        /* <DEDUP_REMOVED lines=10> */
[----:B------:R-:W-:Y:S01]  /*3a00*/  UIADD3 UR8, UPT, UPT, UR4, 0x206, URZ ;  /* 0x0000020604087890 */ /* 0x000fe2000fffe0ff */
[----:B------:R-:W-:Y:S01]  /*3a10*/  UMOV UR5, 0x40004040 ;  /* 0x4000404000057882 */ /* 0x000fe20000000000 */
[----:B------:R-:W-:Y:S01]  /*3a20*/  UMOV UR31, 0x40004040 ;  /* 0x40004040001f7882 */ /* 0x000fe20000000000 */
[----:B------:R1:W-:Y:S01]  /*3a30*/  UTCHMMA gdesc[UR4], gdesc[UR6], tmem[UR36], tmem[UR62], idesc[UR63], UP2 ;  /* 0x00ff3e06040075ea */ /* 0x0003e20009000024 */
[----:B------:R-:W-:Y:S01]  /*3a40*/  UPLOP3.LUT UP2, UPT, UPT, UPT, UPT, 0x80, 0x8 ;  /* 0x000000000008789c */ /* 0x000fe20003f4f070 */
[----:B------:R2:W-:Y:S01]  /*3a50*/  UTCHMMA gdesc[UR32], gdesc[UR34], tmem[UR36], tmem[UR60], idesc[UR61], UPT ;  /* 0x00ff3c22200075ea */ /* 0x0005e2000b800024 */
[----:B------:R-:W-:Y:S01]  /*3a60*/  UMOV UR29, 0x40004040 ;  /* 0x40004040001d7882 */ /* 0x000fe20000000000 */
[----:B------:R-:W-:Y:S01]  /*3a70*/  UMOV UR27, 0x40004040 ;  /* 0x40004040001b7882 */ /* 0x000fe20000000000 */
        /* <DEDUP_REMOVED lines=12> */
[----:B------:R-:W-:Y:S01]  /*3b40*/  UMOV UR9, 0x40004040 ;  /* 0x4000404000097882 */ /* 0x000fe20000000000 */
[----:B------:R2:W-:Y:S01]  /*3b50*/  UTCHMMA gdesc[UR12], gdesc[UR14], tmem[UR36], tmem[UR50], idesc[UR51], UPT ;  /* 0x00ff320e0c0075ea */ /* 0x0005e2000b800024 */
[----:B------:R2:W-:Y:S01]  /*3b60*/  UTCHMMA gdesc[UR8], gdesc[UR10], tmem[UR36], tmem[UR48], idesc[UR49], UPT ;  /* 0x00ff300a080075ea */ /* 0x0005e2000b800024 */
[----:B------:R2:W-:Y:S01]  /*3b70*/  UTCBAR.MULTICAST [UR40], URZ, UR42 ;  /* 0x000000ff280073e9 */ /* 0x0005e2000800082a */
[----:B-1----:R-:W-:Y:S01]  /*3b80*/  UMOV UR5, UR39 ;  /* 0x0000002700057c82 */ /* 0x002fe20008000000 */
[----:B------:R-:W-:Y:S05]  /*3b90*/  BRA.U UP3, `(.L_x_65) ;  /* 0xfffffffd03007547 */ /* 0x000fea000b83ffff */
.L_x_62:
[----:B------:R-:W-:Y:S01]  /*3ba0*/  UIADD3 UR4, UPT, UPT, UR45, 0x1, URZ ;  /* 0x000000012d047890 */ /* 0x000fe2000fffe0ff */
[C---:B------:R-:W-:Y:S01]  /*3bb0*/  ISETP.NE.AND P0, PT, R10.reuse, 0x2, PT ;  /* 0x000000020a00780c */ /* 0x040fe20003f05270 */
[----:B------:R-:W-:Y:S02]  /*3bc0*/  UIADD3 UR5, UPT, UPT, UR46, 0xb0, URZ ;  /* 0x000000b02e057890 */ /* 0x000fe4000fffe0ff */
[----:B------:R-:W-:Y:S01]  /*3bd0*/  UISETP.NE.AND UP0, UPT, UR4, 0x4, UPT ;  /* 0x000000040400788c */ /* 0x000fe2000bf05270 */
[----:B-12---:R-:W-:Y:S02]  /*3be0*/  SEL R0, RZ, 0x1, P0 ;  /* 0x00000001ff007807 */ /* 0x006fe40000000000 */
[----:B------:R-:W-:Y:S01]  /*3bf0*/  SEL R10, R10, RZ, P0 ;  /* 0x000000ff0a0a7207 */ /* 0x000fe20000000000 */
[----:B------:R-:W-:Y:S01]  /*3c00*/  USEL UR6, URZ, 0x1, UP0 ;  /* 0x00000001ff067887 */ /* 0x000fe20008000000 */
[----:B------:R-:W-:Y:S01]  /*3c10*/  LOP3.LUT R9, R9, R0, RZ, 0x3c, !PT ;  /* 0x0000000009097212 */ /* 0x000fe200078e3cff */
[----:B------:R-:W-:Y:S01]  /*3c20*/  USEL UR45, UR4, URZ, UP0 ;  /* 0x000000ff042d7287 */ /* 0x000fe20008000000 */
[----:B------:R1:W-:Y:S03]  /*3c30*/  UTCBAR [UR5], URZ ;  /* 0x000000ff050073e9 */ /* 0x0003e600080000ff */
[----:B------:R-:W-:Y:S01]  /*3c40*/  LOP3.LUT R11, R11, UR6, RZ, 0x3c, !PT ;  /* 0x000000060b0b7c12 */ /* 0x000fe2000f8e3cff */
[----:B------:R-:W-:Y:S07]  /*3c50*/  @P1 BRA `(.L_x_66) ;  /* 0xfffffff800381947 */ /* 0x000fee000383ffff */
[----:B------:R-:W2:Y:S01]  /*3c60*/  S2UR UR8, SR_CgaCtaId ;  /* 0x00000000000879c3 */ /* 0x000ea20000008800 */
[----:B------:R-:W-:Y:S01]  /*3c70*/  ELECT P0, URZ, PT ;  /* 0x0000000000ff782f */ /* 0x000fe20003800000 */
[----:B------:R-:W-:Y:S01]  /*3c80*/  IMAD.MOV.U32 R0, RZ, RZ, 0x1 ;  /* 0x00000001ff007424 */ /* 0x000fe200078e00ff */
[----:B------:R-:W-:Y:S01]  /*3c90*/  UIADD3 UR41, UPT, UPT, UR41, 0xd0, URZ ;  /* 0x000000d029297890 */ /* 0x000fe2000fffe0ff */
[----:B------:R-:W-:Y:S01]  /*3ca0*/  SHF.L.U32 R2, R11, 0x1f, RZ ;  /* 0x0000001f0b027819 */ /* 0x000fe200000006ff */
[----:B------:R-:W-:-:S03]  /*3cb0*/  UMOV UR4, 0x40 ;  /* 0x0000004000047882 */ /* 0x000fc60000000000 */
[----:B------:R-:W-:Y:S01]  /*3cc0*/  UVIRTCOUNT.DEALLOC.SMPOOL 0x80 ;  /* 0x000000800000784c */ /* 0x000fe20000000000 */
[----:B--2---:R-:W-:Y:S02]  /*3cd0*/  ULEA UR8, UR8, UR4, 0x18 ;  /* 0x0000000408087291 */ /* 0x004fe4000f8ec0ff */
[----:B------:R-:W-:-:S07]  /*3ce0*/  ULEA UR4, UR45, UR41, 0x3 ;  /* 0x000000292d047291 */ /* 0x000fce000f8e18ff */
[----:B------:R2:W-:Y:S02]  /*3cf0*/  @P0 STS.U8 [UR8+0x1c], R0 ;  /* 0x00001c00ff000988 */ /* 0x0005e40008000008 */
[----:B------:R-:W4:Y:S02]  /*3d00*/  SYNCS.PHASECHK.TRANS64.TRYWAIT P0, [UR4], R2 ;  /* 0x00000002ff0075a7 */ /* 0x000f240008001104 */
[----:B--2-4-:R-:W-:Y:S05]  /*3d10*/  @!P0 BRA `(.L_x_67) ;  /* 0x0000005000408947 */ /* 0x014fea0003800000 */
.L_x_158:
[----:B------:R-:W-:-:S04]  /*3d20*/  UIADD3 UR4, UPT, UPT, UR45, 0x1, URZ ;  /* 0x000000012d047890 */ /* 0x000fc8000fffe0ff */
[----:B------:R-:W-:-:S04]  /*3d30*/  UISETP.NE.AND UP0, UPT, UR4, 0x4, UPT ;  /* 0x000000040400788c */ /* 0x000fc8000bf05270 */
[----:B------:R-:W-:Y:S02]  /*3d40*/  USEL UR6, URZ, 0x1, UP0 ;  /* 0x00000001ff067887 */ /* 0x000fe40008000000 */
[----:B------:R-:W-:-:S04]  /*3d50*/  USEL UR4, UR4, URZ, UP0 ;  /* 0x000000ff04047287 */ /* 0x000fc80008000000 */
[----:B-1----:R-:W-:Y:S01]  /*3d60*/  ULEA UR5, UR4, UR41, 0x3 ;  /* 0x0000002904057291 */ /* 0x002fe2000f8e18ff */
[----:B--2---:R-:W-:-:S04]  /*3d70*/  LOP3.LUT R2, R11, UR6, RZ, 0x3c, !PT ;  /* 0x000000060b027c12 */ /* 0x004fc8000f8e3cff */
[----:B------:R-:W-:-:S04]  /*3d80*/  SHF.L.U32 R3, R2, 0x1f, RZ ;  /* 0x0000001f02037819 */ /* 0x000fc800000006ff */
[----:B------:R-:W1:Y:S02]  /*3d90*/  SYNCS.PHASECHK.TRANS64.TRYWAIT P0, [UR5], R3 ;  /* 0x00000003ff0075a7 */ /* 0x000e640008001105 */
[----:B-1----:R-:W-:Y:S05]  /*3da0*/  @!P0 BRA `(.L_x_68) ;  /* 0x0000005000348947 */ /* 0x002fea0003800000 */
.L_x_160:
        /* <DEDUP_REMOVED lines=9> */
.L_x_162:
[----:B------:R-:W-:-:S04]  /*3e40*/  UIADD3 UR4, UPT, UPT, UR4, 0x1, URZ ;  /* 0x0000000104047890 */ /* 0x000fc8000fffe0ff */
[----:B------:R-:W-:-:S04]  /*3e50*/  UISETP.NE.AND UP0, UPT, UR4, 0x4, UPT ;  /* 0x000000040400788c */ /* 0x000fc8000bf05270 */
[----:B------:R-:W-:Y:S02]  /*3e60*/  USEL UR5, URZ, 0x1, UP0 ;  /* 0x00000001ff057887 */ /* 0x000fe40008000000 */
[----:B------:R-:W-:-:S04]  /*3e70*/  USEL UR4, UR4, URZ, UP0 ;  /* 0x000000ff04047287 */ /* 0x000fc80008000000 */
[----:B------:R-:W-:Y:S01]  /*3e80*/  ULEA UR4, UR4, UR41, 0x3 ;  /* 0x0000002904047291 */ /* 0x000fe2000f8e18ff */
[----:B------:R-:W-:-:S04]  /*3e90*/  LOP3.LUT R2, R2, UR5, RZ, 0x3c, !PT ;  /* 0x0000000502027c12 */ /* 0x000fc8000f8e3cff */
[----:B------:R-:W-:-:S04]  /*3ea0*/  SHF.L.U32 R2, R2, 0x1f, RZ ;  /* 0x0000001f02027819 */ /* 0x000fc800000006ff */
[----:B------:R-:W2:Y:S02]  /*3eb0*/  SYNCS.PHASECHK.TRANS64.TRYWAIT P0, [UR4], R2 ;  /* 0x00000002ff0075a7 */ /* 0x000ea40008001104 */
[----:B--2---:R-:W-:Y:S05]  /*3ec0*/  @!P0 BRA `(.L_x_70) ;  /* 0x00000050001c8947 */ /* 0x004fea0003800000 */
.L_x_164:
[----:B------:R-:W-:Y:S01]  /*3ed0*/  NOP ;  /* 0x0000000000007918 */ /* 0x000fe20000000000 */
[----:B-1----:R-:W1:Y:S01]  /*3ee0*/  LDS R0, [UR8+0x14] ;  /* 0x00001408ff007984 */ /* 0x002e620008000800 */
[----:B------:R-:W-:Y:S01]  /*3ef0*/  ULOP3.LUT UR4, UR65, 0xffff, URZ, 0xc0, !UPT ;  /* 0x0000ffff41047892 */ /* 0x000fe2000f8ec0ff */
[----:B------:R-:W-:Y:S01]  /*3f00*/  UMOV UR5, 0xffff ;  /* 0x0000ffff00057882 */ /* 0x000fe20000000000 */
[----:B------:R-:W-:Y:S02]  /*3f10*/  UMOV UR6, 0x1 ;  /* 0x0000000100067882 */ /* 0x000fe40000000000 */
[----:B------:R-:W-:-:S04]  /*3f20*/  USHF.R.U32.HI UR4, URZ, 0x5, UR4 ;  /* 0x00000005ff047899 */ /* 0x000fc80008011604 */
[----:B------:R-:W-:Y:S02]  /*3f30*/  USHF.L.U32 UR5, UR5, UR4, URZ ;  /* 0x0000000405057299 */ /* 0x000fe400080006ff */
[----:B------:R-:W-:-:S04]  /*3f40*/  USHF.L.U32 UR4, UR6, UR4, URZ ;  /* 0x0000000406047299 */ /* 0x000fc800080006ff */
[----:B-1----:R-:W-:-:S04]  /*3f50*/  LOP3.LUT R0, R0, UR5, RZ, 0xc0, !PT ;  /* 0x0000000500007c12 */ /* 0x002fc8000f8ec0ff */
[----:B------:R-:W-:-:S13]  /*3f60*/  ISETP.NE.AND P0, PT, R0, UR5, PT ;  /* 0x0000000500007c0c */ /* 0x000fda000bf05270 */
[----:B------:R-:W-:Y:S05]  /*3f70*/  @P0 BRA `(.L_x_71) ;  /* 0x0000000000580947 */ /* 0x000fea0003800000 */
[----:B------:R-:W1:Y:S02]  /*3f80*/  LDS R0, [UR8+0x18] ;  /* 0x00001808ff007984 */ /* 0x000e640008000800 */
[----:B-1----:R-:W-:-:S04]  /*3f90*/  LOP3.LUT R0, R0, UR4, RZ, 0xc0, !PT ;  /* 0x0000000400007c12 */ /* 0x002fc8000f8ec0ff */
[----:B------:R-:W-:-:S13]  /*3fa0*/  ISETP.NE.AND P0, PT, R0, UR4, PT ;  /* 0x0000000400007c0c */ /* 0x000fda000bf05270 */
[----:B------:R-:W-:Y:S05]  /*3fb0*/  @P0 BRA `(.L_x_72) ;  /* 0x00000000003c0947 */ /* 0x000fea0003800000 */
[----:B------:R-:W1:Y:S01]  /*3fc0*/  S2R R2, SR_LANEID ;  /* 0x0000000000027919 */ /* 0x000e620000000000 */
[----:B------:R-:W-:-:S06]  /*3fd0*/  ULOP3.LUT UR5, URZ, UR5, URZ, 0x33, !UPT ;  /* 0x00000005ff057292 */ /* 0x000fcc000f8e33ff */
[----:B------:R-:W-:-:S04]  /*3fe0*/  IMAD.U32 R0, RZ, RZ, UR5 ;  /* 0x00000005ff007e24 */ /* 0x000fc8000f8e00ff */
[----:B------:R2:W4:Y:S02]  /*3ff0*/  REDUX UR7, R0 ;  /* 0x00000000000773c4 */ /* 0x0005240000000000 */
[----:B------:R1:W-:Y:S01]  /*4000*/  UTCATOMSWS.AND URZ, UR5 ;  /* 0x0000000500ff79e3 */ /* 0x0003e20008000000 */
[----:B--2---:R-:W-:Y:S01]  /*4010*/  LOP3.LUT R0, RZ, UR4, RZ, 0x33, !PT ;  /* 0x00000004ff007c12 */ /* 0x004fe2000f8e33ff */
[----:B------:R-:W-:Y:S02]  /*4020*/  VOTEU.ANY UR4, UPT, PT ;  /* 0x0000000000047886 */ /* 0x000fe400038e0100 */
[----:B------:R-:W-:Y:S02]  /*4030*/  UFLO.U32 UR4, UR4 ;  /* 0x00000004000472bd */ /* 0x000fe400080e0000 */
[----:B------:R-:W2:Y:S04]  /*4040*/  REDUX UR6, R0 ;  /* 0x00000000000673c4 */ /* 0x000ea80000000000 */
[----:B-1----:R-:W-:-:S02]  /*4050*/  ISETP.EQ.U32.AND P0, PT, R2, UR4, PT ;  /* 0x0000000402007c0c */ /* 0x002fc4000bf02070 */
[----:B----4-:R-:W-:-:S11]  /*4060*/  MOV R2, UR7 ;  /* 0x0000000700027c02 */ /* 0x010fd60008000f00 */
[----:B------:R1:W-:Y:S01]  /*4070*/  @P0 ATOMS.AND RZ, [UR8+0x14], R2 ;  /* 0x00001402ffff098c */ /* 0x0003e2000a800008 */
[----:B--2---:R-:W-:-:S05]  /*4080*/  IMAD.U32 R0, RZ, RZ, UR6 ;  /* 0x00000006ff007e24 */ /* 0x004fca000f8e00ff */
[----:B------:R1:W-:Y:S01]  /*4090*/  @P0 ATOMS.AND RZ, [UR8+0x18], R0 ;  /* 0x00001800ffff098c */ /* 0x0003e2000a800008 */
[----:B------:R-:W-:Y:S05]  /*40a0*/  BRA `(.L_x_73) ;  /* 0x0000000000147947 */ /* 0x000fea0003800000 */
.L_x_72:
[----:B------:R-:W-:Y:S02]  /*40b0*/  MOV R2, 0x40d0 ;  /* 0x000040d000027802 */ /* 0x000fe40000000f00 */
[----:B---3-5:R-:W-:Y:S05]  /*40c0*/  CALL.REL.NOINC `($__internal_0_$__cuda_sm10x_tcgen05_guardrail_trap_col_being_dealloced_not_returned_by_alloc) ;  /* 0x0000005400047944 */ /* 0x028fea0003c00000 */
[----:B------:R-:W-:Y:S05]  /*40d0*/  BRA `(.L_x_73) ;  /* 0x0000000000087947 */ /* 0x000fea0003800000 */
.L_x_71:
[----:B------:R-:W-:Y:S02]  /*40e0*/  MOV R2, 0x4100 ;  /* 0x0000410000027802 */ /* 0x000fe40000000f00 */
[----:B---3-5:R-:W-:Y:S05]  /*40f0*/  CALL.REL.NOINC `($__internal_2_$__cuda_sm10x_tcgen05_guardrail_trap_unallocated_columns_being_dealloced) ;  /* 0x0000005400107944 */ /* 0x028fea0003c00000 */
.L_x_73:
[----:B------:R-:W-:Y:S01]  /*4100*/  NOP ;  /* 0x0000000000007918 */ /* 0x000fe20000000000 */
[----:B------:R-:W-:Y:S05]  /*4110*/  EXIT ;  /* 0x000000000000794d */ /* 0x000fea0003800000 */
.L_x_55:
[----:B------:R-:W-:-:S09]  /*4120*/  UISETP.NE.OR UP0, UPT, UR18, 0x3, !UP3 ;  /* 0x000000031200788c */ /* 0x000fd2000df05670 */
[----:B------:R-:W-:Y:S05]  /*4130*/  BRA.U UP0, `(.L_x_74) ;  /* 0x0000001100807547 */ /* 0x000fea000b800000 */
[----:B------:R-:W2:Y:S01]  /*4140*/  LDCU.64 UR4, c[0x0][0x888] ;  /* 0x00011100ff0477ac */ /* 0x000ea20008000a00 */
[----:B------:R-:W3:Y:S01]  /*4150*/  LDC.64 R12, c[0x0][0x348] ;  /* 0x0000d200ff0c7b82 */ /* 0x000ee20000000a00 */
[----:B------:R-:W-:Y:S02]  /*4160*/  HFMA2 R9, -RZ, RZ, 0, 0 ;  /* 0x00000000ff097431 */ /* 0x000fe400000001ff */
[----:B------:R-:W-:Y:S01]  /*4170*/  IMAD.MOV.U32 R11, RZ, RZ, 0x1 ;  /* 0x00000001ff0b7424 */ /* 0x000fe200078e00ff */
[----:B------:R-:W4:Y:S01]  /*4180*/  LDCU UR38, c[0x0][0x370] ;  /* 0x00006e00ff2677ac */ /* 0x000f220008000800 */
[----:B------:R-:W-:Y:S01]  /*4190*/  IMAD.MOV.U32 R10, RZ, RZ, RZ ;  /* 0x000000ffff0a7224 */ /* 0x000fe200078e00ff */
[----:B------:R-:W-:Y:S01]  /*41a0*/  MOV R3, 0x1000 ;  /* 0x0000100000037802 */ /* 0x000fe20000000f00 */
[----:B------:R-:W4:Y:S01]  /*41b0*/  LDCU.128 UR48, c[0x0][0xb10] ;  /* 0x00016200ff3077ac */ /* 0x000f220008000c00 */
[----:B------:R-:W1:Y:S01]  /*41c0*/  LDCU UR37, c[0x0][0x374] ;  /* 0x00006e80ff2577ac */ /* 0x000e620008000800 */
[----:B------:R-:W1:Y:S01]  /*41d0*/  LDCU.64 UR30, c[0x0][0x890] ;  /* 0x00011200ff1e77ac */ /* 0x000e620008000a00 */
[----:B------:R-:W1:Y:S01]  /*41e0*/  LDCU UR15, c[0x0][0xb0c] ;  /* 0x00016180ff0f77ac */ /* 0x000e620008000800 */
[----:B--2---:R-:W-:Y:S01]  /*41f0*/  UISETP.NE.U32.AND UP0, UPT, UR4, URZ, UPT ;  /* 0x000000ff0400728c */ /* 0x004fe2000bf05070 */
[----:B------:R-:W2:Y:S01]  /*4200*/  LDCU UR44, c[0x0][0xb20] ;  /* 0x00016400ff2c77ac */ /* 0x000ea20008000800 */
[----:B------:R-:W2:Y:S01]  /*4210*/  LDCU UR4, c[0x0][0xb30] ;  /* 0x00016600ff0477ac */ /* 0x000ea20008000800 */
[----:B------:R-:W-:Y:S01]  /*4220*/  UMOV UR21, 0x400 ;  /* 0x0000040000157882 */ /* 0x000fe20000000000 */
[----:B----4-:R-:W-:-:S02]  /*4230*/  UIMAD.WIDE.U32 UR6, UR38, UR48, URZ ;  /* 0x00000030260672a5 */ /* 0x010fc4000f8e00ff */
[----:B-1----:R-:W-:Y:S02]  /*4240*/  UIMAD.WIDE.U32 UR8, UR37, UR51, URZ ;  /* 0x00000033250872a5 */ /* 0x002fe4000f8e00ff */
[----:B------:R-:W-:Y:S02]  /*4250*/  ULEA UR21, UR47, UR21, 0x18 ;  /* 0x000000152f157291 */ /* 0x000fe4000f8ec0ff */
[----:B------:R-:W-:Y:S02]  /*4260*/  USEL UR39, URZ, 0x1, UP6 ;  /* 0x00000001ff277887 */ /* 0x000fe4000b000000 */
[----:B------:R-:W-:Y:S02]  /*4270*/  UISETP.NE.U32.AND UP6, UPT, UR30, URZ, UPT ;  /* 0x000000ff1e00728c */ /* 0x000fe4000bfc5070 */
[----:B------:R-:W-:Y:S02]  /*4280*/  UIADD3 UR40, UPT, UPT, UR21, 0x58, URZ ;  /* 0x0000005815287890 */ /* 0x000fe4000fffe0ff */
[----:B------:R-:W-:-:S02]  /*4290*/  UISETP.NE.AND.EX UP5, UPT, UR5, URZ, UPT, UP0 ;  /* 0x000000ff0500728c */ /* 0x000fc4000bfa5300 */
[----:B------:R-:W-:Y:S01]  /*42a0*/  UISETP.NE.AND UP0, UPT, UR42, 0x1, UPT ;  /* 0x000000012a00788c */ /* 0x000fe2000bf05270 */
[----:B------:R-:W-:Y:S01]  /*42b0*/  UMOV UR6, UR7 ;  /* 0x0000000700067c82 */ /* 0x000fe20008000000 */
[----:B------:R-:W-:Y:S01]  /*42c0*/  UMOV UR41, UR9 ;  /* 0x0000000900297c82 */ /* 0x000fe20008000000 */
[----:B------:R-:W-:Y:S02]  /*42d0*/  UISETP.NE.AND UP0, UPT, UR15, 0x1, UPT ;  /* 0x000000010f00788c */ /* 0x000fe4000bf05270 */
[----:B------:R-:W-:Y:S02]  /*42e0*/  UPLOP3.LUT UP4, UPT, UPT, UPT, UPT, 0x40, 0x4 ;  /* 0x000000000004789c */ /* 0x000fe40003f8e870 */
[----:B------:R-:W-:Y:S01]  /*42f0*/  UISETP.GE.AND UP2, UPT, UR42, 0x1, UPT ;  /* 0x000000012a00788c */ /* 0x000fe2000bf46270 */
[----:B------:R-:W1:Y:S01]  /*4300*/  LDCU.64 UR22, c[0x0][0xb28] ;  /* 0x00016500ff1677ac */ /* 0x000e620008000a00 */
[----:B------:R-:W-:Y:S02]  /*4310*/  UISETP.NE.AND.EX UP6, UPT, UR31, URZ, UPT, UP6 ;  /* 0x000000ff1f00728c */ /* 0x000fe4000bfc5360 */
[----:B------:R-:W-:-:S02]  /*4320*/  UIADD3 UR33, UPT, UPT, UR21, 0x40, URZ ;  /* 0x0000004015217890 */ /* 0x000fc4000fffe0ff */
[----:B------:R-:W-:Y:S02]  /*4330*/  UIADD3 UR25, UPT, UPT, UR21, 0x48, URZ ;  /* 0x0000004815197890 */ /* 0x000fe4000fffe0ff */
[----:B------:R-:W-:Y:S02]  /*4340*/  UIADD3 UR17, UPT, UPT, UR21, 0x50, URZ ;  /* 0x0000005015117890 */ /* 0x000fe4000fffe0ff */
[----:B------:R-:W-:Y:S02]  /*4350*/  UPRMT UR40, UR47, 0x654, UR40 ;  /* 0x000006542f287896 */ /* 0x000fe40008000028 */
[----:B------:R-:W-:Y:S02]  /*4360*/  USHF.R.U32.HI UR43, URZ, UR49, UR6 ;  /* 0x00000031ff2b7299 */ /* 0x000fe40008011606 */
[----:B--2---:R-:W-:Y:S02]  /*4370*/  USHF.R.U32.HI UR41, URZ, UR44, UR41 ;  /* 0x0000002cff297299 */ /* 0x004fe40008011629 */
[----:B------:R-:W-:-:S02]  /*4380*/  UISETP.NE.AND UP0, UPT, UR50, 0x1, UPT ;  /* 0x000000013200788c */ /* 0x000fc4000bf05270 */
[----:B---3--:R-:W-:-:S11]  /*4390*/  UISETP.NE.AND UP3, UPT, UR4, 0x1, UPT ;  /* 0x000000010400788c */ /* 0x008fd6000bf65270 */
.L_x_85:
[C---:B------:R-:W-:Y:S02]  /*43a0*/  LEA R8, R10.reuse, UR21, 0x3 ;  /* 0x000000150a087c11 */ /* 0x040fe4000f8e18ff */
[----:B------:R-:W-:Y:S02]  /*43b0*/  SHF.L.U32 R0, R9, 0x1f, RZ ;  /* 0x0000001f09007819 */ /* 0x000fe400000006ff */
[----:B------:R-:W-:Y:S02]  /*43c0*/  LEA R4, R10, UR21, 0x4 ;  /* 0x000000150a047c11 */ /* 0x000fe4000f8e20ff */
[----:B--2---:R-:W2:Y:S02]  /*43d0*/  SYNCS.PHASECHK.TRANS64.TRYWAIT P0, [R8+URZ+0x90], R0 ;  /* 0x00009000080075a7 */ /* 0x004ea400080011ff */
[----:B--2---:R-:W-:Y:S05]  /*43e0*/  @!P0 BRA `(.L_x_75) ;  /* 0x0000004800ec8947 */ /* 0x004fea0003800000 */
.L_x_165:
[----:B------:R-:W3:Y:S01]  /*43f0*/  LDS.128 R4, [R4+0x120] ;  /* 0x0001200004047984 */ /* 0x000ee20000000c00 */
[----:B------:R-:W-:Y:S01]  /*4400*/  UISETP.GE.AND UP0, UPT, UR42, 0x1, UPT ;  /* 0x000000012a00788c */ /* 0x000fe2000bf06270 */
[----:B------:R-:W-:Y:S01]  /*4410*/  @!PT LDS RZ, [RZ] ;  /* 0x00000000fffff984 */ /* 0x000fe20000000800 */
[----:B------:R-:W-:Y:S01]  /*4420*/  @!PT LDS RZ, [RZ] ;  /* 0x00000000fffff984 */ /* 0x000fe20000000800 */
[----:B------:R-:W-:Y:S01]  /*4430*/  @!PT LDS RZ, [RZ] ;  /* 0x00000000fffff984 */ /* 0x000fe20000000800 */
[----:B------:R-:W-:Y:S01]  /*4440*/  @!PT LDS RZ, [RZ] ;  /* 0x00000000fffff984 */ /* 0x000fe20000000800 */
[----:B------:R4:W-:Y:S06]  /*4450*/  MEMBAR.ALL.CTA ;  /* 0x0000000000007992 */ /* 0x0009ec0000008000 */
[----:B----4-:R-:W4:Y:S01]  /*4460*/  FENCE.VIEW.ASYNC.S ;  /* 0x00000000000073c6 */ /* 0x010f220000000000 */
[----:B---3--:R-:W-:Y:S11]  /*4470*/  LOP3.LUT P0, RZ, R6, 0x1, RZ, 0xc0, !PT ;  /* 0x0000000106ff7812 */ /* 0x008ff6000780c0ff */
[----:B------:R-:W-:Y:S02]  /*4480*/  @!UPT UIADD3 URZ, UPT, UPT, URZ, URZ, URZ ;  /* 0x000000fffffff290 */ /* 0x000fe4000fffe0ff */
[----:B----4-:R-:W-:Y:S01]  /*4490*/  VOTEU.ANY UP2, P0 ;  /* 0x0000000000ff7886 */ /* 0x010fe20000040100 */
[----:B------:R-:W-:Y:S11]  /*44a0*/  PLOP3.LUT P0, PT, PT, PT, UP2, 0x80, 0x8 ;  /* 0x000000000008781c */ /* 0x000ff60003f0f028 */
[----:B------:R-:W-:Y:S02]  /*44b0*/  @!UPT UIADD3 URZ, UPT, UPT, URZ, URZ, URZ ;  /* 0x000000fffffff290 */ /* 0x000fe4000fffe0ff */
[----:B--2---:R-:W-:Y:S02]  /*44c0*/  @P0 SHF.R.U32.HI R0, RZ, 0x10, R5 ;  /* 0x00000010ff000819 */ /* 0x004fe40000011605 */
[----:B------:R-:W-:Y:S02]  /*44d0*/  @P0 MOV R2, R4 ;  /* 0x0000000400020202 */ /* 0x000fe40000000f00 */
[----:B------:R-:W-:Y:S01]  /*44e0*/  @P0 R2UR UR4, R0 ;  /* 0x00000000000402ca */ /* 0x000fe200000e0000 */
[----:B------:R-:W-:Y:S01]  /*44f0*/  VIADD R0, R8, 0xa0 ;  /* 0x000000a008007836 */ /* 0x000fe20000000000 */
[----:B------:R-:W-:Y:S02]  /*4500*/  @P0 LOP3.LUT R4, R5, 0xffff, RZ, 0xc0, !PT ;  /* 0x0000ffff05040812 */ /* 0x000fe400078ec0ff */
[----:B------:R-:W-:Y:S02]  /*4510*/  @P0 R2UR UR6, R2 ;  /* 0x00000000020602ca */ /* 0x000fe400000e0000 */
[----:B------:R-:W-:Y:S02]  /*4520*/  PRMT R0, RZ, 0x654, R0 ;  /* 0x00000654ff007816 */ /* 0x000fe40000000000 */
[----:B------:R-:W-:Y:S02]  /*4530*/  @P0 R2UR UR5, R4 ;  /* 0x00000000040502ca */ /* 0x000fe400000e0000 */
[----:B------:R2:W-:Y:S03]  /*4540*/  SYNCS.ARRIVE.TRANS64.RED.A1T0 RZ, [R0+URZ], RZ ;  /* 0x000000ff00ff79a7 */ /* 0x0005e600081004ff */
[----:B------:R-:W-:Y:S04]  /*4550*/  @UP2 UMOV UR29, UR4 ;  /* 0x00000004001d2c82 */ /* 0x000fe80008000000 */
[----:B------:R-:W-:Y:S04]  /*4560*/  @UP2 UMOV UR14, UR6 ;  /* 0x00000006000e2c82 */ /* 0x000fe80008000000 */
[----:B------:R-:W-:Y:S01]  /*4570*/  @UP2 UMOV UR13, UR5 ;  /* 0x00000005000d2c82 */ /* 0x000fe20008000000 */
[----:B------:R-:W-:Y:S05]  /*4580*/  BRA.U !UP0, `(.L_x_76) ;  /* 0x0000000108c07547 */ /* 0x000fea000b800000 */
[----:B------:R-:W-:Y:S02]  /*4590*/  UIMAD.WIDE.U32 UR18, UR13, UR51, URZ ;  /* 0x000000330d1272a5 */ /* 0x000fe4000f8e00ff */
[----:B------:R-:W-:Y:S02]  /*45a0*/  UP2UR UR16, UPR, URZ, 0x4 ;  /* 0x00000004ff107883 */ /* 0x000fe40008000000 */
[----:B------:R-:W-:Y:S02]  /*45b0*/  UISETP.NE.AND UP2, UPT, UR50, 0x1, UPT ;  /* 0x000000013200788c */ /* 0x000fe4000bf45270 */
[----:B------:R-:W-:Y:S02]  /*45c0*/  UIMAD.WIDE.U32 UR26, UR14, UR48, URZ ;  /* 0x000000300e1a72a5 */ /* 0x000fe4000f8e00ff */
[----:B------:R-:W-:Y:S02]  /*45d0*/  USEL UR4, UR37, UR41, !UP2 ;  /* 0x0000002925047287 */ /* 0x000fe4000d000000 */
[----:B------:R-:W-:Y:S02]  /*45e0*/  UISETP.NE.AND UP0, UPT, UR15, 0x1, UPT ;  /* 0x000000010f00788c */ /* 0x000fe4000bf05270 */
[----:B------:R-:W-:Y:S02]  /*45f0*/  UP2UR UR20, UPR, URZ, 0x2 ;  /* 0x00000002ff147883 */ /* 0x000fe40008000000 */
[----:B------:R-:W-:Y:S02]  /*4600*/  UISETP.NE.AND UP1, UPT, UR42, 0x1, UPT ;  /* 0x000000012a00788c */ /* 0x000fe4000bf25270 */
[----:B-1----:R-:W-:Y:S02]  /*4610*/  UIMAD.WIDE.U32 UR8, UR4, UR22, URZ ;  /* 0x00000016040872a5 */ /* 0x002fe4000f8e00ff */
[----:B------:R-:W-:Y:S01]  /*4620*/  USEL UR7, UR38, UR43, !UP0 ;  /* 0x0000002b26077287 */ /* 0x000fe2000c000000 */
[----:B------:R-:W-:Y:S02]  /*4630*/  UMOV UR5, UR19 ;  /* 0x0000001300057c82 */ /* 0x000fe40008000000 */
[----:B------:R-:W-:Y:S02]  /*4640*/  USHF.R.U32.HI UR6, URZ, UR44, UR5 ;  /* 0x0000002cff067299 */ /* 0x000fe40008011605 */
[----:B------:R-:W-:Y:S02]  /*4650*/  UIMAD.WIDE.U32 UR10, UR7, UR22, URZ ;  /* 0x00000016070a72a5 */ /* 0x000fe4000f8e00ff */
[----:B------:R-:W-:Y:S02]  /*4660*/  USEL UR6, UR13, UR6, !UP2 ;  /* 0x000000060d067287 */ /* 0x000fe4000d000000 */
[----:B------:R-:W-:Y:S01]  /*4670*/  UISETP.NE.AND UP2, UPT, UR16, URZ, UPT ;  /* 0x000000ff1000728c */ /* 0x000fe2000bf45270 */
[----:B------:R-:W-:Y:S02]  /*4680*/  UMOV UR5, UR27 ;  /* 0x0000001b00057c82 */ /* 0x000fe40008000000 */
[----:B------:R-:W-:Y:S03]  /*4690*/  USHF.R.U32.HI UR12, URZ, UR49, UR5 ;  /* 0x00000031ff0c7299 */ /* 0x000fe60008011605 */
[----:B------:R-:W-:Y:S02]  /*46a0*/  UMOV UR5, UR9 ;  /* 0x0000000900057c82 */ /* 0x000fe40008000000 */
[----:B------:R-:W-:Y:S03]  /*46b0*/  @UP1 USHF.R.U32.HI UR4, URZ, UR23, UR5 ;  /* 0x00000017ff041299 */ /* 0x000fe60008011605 */
[----:B------:R-:W-:Y:S01]  /*46c0*/  UMOV UR5, UR11 ;  /* 0x0000000b00057c82 */ /* 0x000fe20008000000 */
[----:B------:R-:W-:Y:S02]  /*46d0*/  UIMAD UR4, UR42, UR4, URZ ;  /* 0x000000042a0472a4 */ /* 0x000fe4000f8e02ff */
[----:B------:R-:W-:Y:S02]  /*46e0*/  @UP1 USHF.R.U32.HI UR7, URZ, UR23, UR5 ;  /* 0x00000017ff071299 */ /* 0x000fe40008011605 */
[----:B------:R-:W-:Y:S02]  /*46f0*/  USEL UR5, UR14, UR12, !UP0 ;  /* 0x0000000c0e057287 */ /* 0x000fe4000c000000 */
[----:B------:R-:W-:Y:S02]  /*4700*/  UIMAD.WIDE.U32 UR10, UR6, UR22, URZ ;  /* 0x00000016060a72a5 */ /* 0x000fe4000f8e00ff */
[----:B------:R-:W-:Y:S02]  /*4710*/  UIMAD UR8, UR42, UR7, URZ ;  /* 0x000000072a0872a4 */ /* 0x000fe4000f8e02ff */
[----:B------:R-:W-:Y:S03]  /*4720*/  UISETP.GE.AND UP0, UPT, UR6, UR4, UPT ;  /* 0x000000040600728c */ /* 0x000fe6000bf06270 */
[----:B------:R-:W-:Y:S01]  /*4730*/  UMOV UR4, UR11 ;  /* 0x0000000b00047c82 */ /* 0x000fe20008000000 */
[----:B------:R-:W-:Y:S02]  /*4740*/  UISETP.GE.OR UP0, UPT, UR5, UR8, UP0 ;  /* 0x000000080500728c */ /* 0x000fe40008706670 */
[----:B------:R-:W-:Y:S02]  /*4750*/  USHF.R.U32.HI UR4, URZ, UR23, UR4 ;  /* 0x00000017ff047299 */ /* 0x000fe40008011604 */
[----:B------:R-:W-:Y:S02]  /*4760*/  UIMAD.WIDE.U32 UR8, UR5, UR22, URZ ;  /* 0x00000016050872a5 */ /* 0x000fe4000f8e00ff */
[----:B------:R-:W-:Y:S04]  /*4770*/  USEL UR10, UR6, UR4, !UP1 ;  /* 0x00000004060a7287 */ /* 0x000fe8000c800000 */
[----:B------:R-:W-:Y:S01]  /*4780*/  UIADD3 UR11, UPT, UPT, -UR10, URZ, URZ ;  /* 0x000000ff0a0b7290 */ /* 0x000fe2000fffe1ff */
[----:B------:R-:W-:Y:S02]  /*4790*/  @!UP0 UMOV UR4, UR9 ;  /* 0x0000000900048c82 */ /* 0x000fe40008000000 */
[----:B------:R-:W-:Y:S02]  /*47a0*/  @!UP0 USHF.R.U32.HI UR4, URZ, UR23, UR4 ;  /* 0x00000017ff048299 */ /* 0x000fe40008011604 */
[----:B------:R-:W-:Y:S02]  /*47b0*/  UIMAD UR8, UR42, UR11, UR6 ;  /* 0x0000000b2a0872a4 */ /* 0x000fe4000f8e0206 */
[----:B------:R-:W-:Y:S02]  /*47c0*/  @!UP0 USEL UR4, UR5, UR4, !UP1 ;  /* 0x0000000405048287 */ /* 0x000fe4000c800000 */
[----:B------:R-:W-:Y:S02]  /*47d0*/  UISETP.NE.AND UP1, UPT, UR20, URZ, UPT ;  /* 0x000000ff1400728c */ /* 0x000fe4000bf25270 */
[----:B------:R-:W-:Y:S02]  /*47e0*/  @!UP0 UIMAD UR8, UR7, UR8, UR4 ;  /* 0x00000008070882a4 */ /* 0x000fe4000f8e0204 */
[----:B------:R-:W-:Y:S02]  /*47f0*/  @!UP0 UIADD3 UR9, UPT, UPT, UR10, -UR4, URZ ;  /* 0x800000040a098290 */ /* 0x000fe4000fffe0ff */
[----:B------:R-:W-:Y:S02]  /*4800*/  UIADD3 UR4, UPT, UPT, -UR5, URZ, URZ ;  /* 0x000000ff05047290 */ /* 0x000fe4000fffe1ff */
[----:B------:R-:W-:Y:S02]  /*4810*/  UIADD3 UR7, UPT, UPT, -UR6, URZ, URZ ;  /* 0x000000ff06077290 */ /* 0x000fe4000fffe1ff */
[----:B------:R-:W-:Y:S02]  /*4820*/  @!UP0 UIMAD UR6, UR9, UR42, UR5 ;  /* 0x0000002a090682a4 */ /* 0x000fe4000f8e0205 */
[----:B------:R-:W-:Y:S02]  /*4830*/  UIMAD UR14, UR15, UR4, UR14 ;  /* 0x000000040f0e72a4 */ /* 0x000fe4000f8e020e */
[----:B------:R-:W-:Y:S01]  /*4840*/  UIMAD UR13, UR50, UR7, UR13 ;  /* 0x00000007320d72a4 */ /* 0x000fe2000f8e020d */
[----:B------:R-:W-:Y:S02]  /*4850*/  @!UP0 UMOV UR5, UR8 ;  /* 0x0000000800058c82 */ /* 0x000fe40008000000 */
[----:B------:R-:W-:Y:S02]  /*4860*/  UIMAD UR14, UR5, UR15, UR14 ;  /* 0x0000000f050e72a4 */ /* 0x000fe4000f8e020e */
[----:B------:R-:W-:Y:S11]  /*4870*/  UIMAD UR13, UR6, UR50, UR13 ;  /* 0x00000032060d72a4 */ /* 0x000ff6000f8e020d */
[----:B------:R-:W-:Y:S01]  /*4880*/  @!UPT UIADD3 URZ, UPT, UPT, URZ, URZ, URZ ;  /* 0x000000fffffff290 */ /* 0x000fe2000fffe0ff */
.L_x_76:
[----:B------:R-:W3:Y:S01]  /*4890*/  @!UP3 LDCU.128 UR8, c[0x0][0xb10] ;  /* 0x00016200ff08b7ac */ /* 0x000ee20008000c00 */
[----:B------:R-:W-:Y:S02]  /*48a0*/  ISETP.NE.U32.AND P0, PT, RZ, UR30, PT ;  /* 0x0000001eff007c0c */ /* 0x000fe4000bf05070 */
[----:B------:R-:W-:Y:S02]  /*48b0*/  SHF.L.U32 R4, R11, 0x1f, RZ ;  /* 0x0000001f0b047819 */ /* 0x000fe400000006ff */
[----:B------:R-:W-:Y:S01]  /*48c0*/  ISETP.NE.AND.EX P0, PT, RZ, UR31, PT, P0 ;  /* 0x0000001fff007c0c */ /* 0x000fe2000bf05300 */
[----:B------:R-:W4:Y:S01]  /*48d0*/  @!UP3 LDCU UR5, c[0x0][0xb0c] ;  /* 0x00016180ff05b7ac */ /* 0x000f220008000800 */
[----:B------:R-:W-:Y:S02]  /*48e0*/  USHF.L.U32 UR35, UR24, 0x6, URZ ;  /* 0x0000000618237899 */ /* 0x000fe400080006ff */
[----:B------:R-:W-:Y:S02]  /*48f0*/  USHF.L.U32 UR34, UR28, 0x7, URZ ;  /* 0x000000071c227899 */ /* 0x000fe400080006ff */
[----:B---3--:R-:W-:Y:S07]  /*4900*/  UIMAD.WIDE.U32 UR6, UR14, UR8, URZ ;  /* 0x000000080e0672a5 */ /* 0x008fee000f8e00ff */
[----:B------:R-:W-:Y:S01]  /*4910*/  @!UP3 UMOV UR4, UR7 ;  /* 0x000000070004bc82 */ /* 0x000fe20008000000 */
[----:B----4-:R-:W-:Y:S02]  /*4920*/  @!UP3 UISETP.NE.AND UP0, UPT, UR5, 0x1, UPT ;  /* 0x000000010500b88c */ /* 0x010fe4000bf05270 */
[----:B------:R-:W-:Y:S02]  /*4930*/  @!UP3 USHF.R.U32.HI UR4, URZ, UR9, UR4 ;  /* 0x00000009ff04b299 */ /* 0x000fe40008011604 */
[----:B------:R-:W-:Y:S02]  /*4940*/  UIMAD.WIDE.U32 UR6, UR13, UR11, URZ ;  /* 0x0000000b0d0672a5 */ /* 0x000fe4000f8e00ff */
[----:B------:R-:W-:Y:S02]  /*4950*/  @!UP3 USEL UR8, UR14, UR4, !UP0 ;  /* 0x000000040e08b287 */ /* 0x000fe4000c000000 */
[----:B------:R-:W-:Y:S03]  /*4960*/  @!UP3 UISETP.NE.AND UP0, UPT, UR10, 0x1, UPT ;  /* 0x000000010a00b88c */ /* 0x000fe6000bf05270 */
[----:B------:R-:W-:Y:S02]  /*4970*/  @!UP3 UMOV UR6, UR7 ;  /* 0x000000070006bc82 */ /* 0x000fe40008000000 */
[----:B------:R-:W3:Y:S02]  /*4980*/  @!UP3 LDCU UR4, c[0x0][0xb20] ;  /* 0x00016400ff04b7ac */ /* 0x000ee40008000800 */
[----:B---3--:R-:W-:Y:S04]  /*4990*/  @!UP3 USHF.R.U32.HI UR6, URZ, UR4, UR6 ;  /* 0x00000004ff06b299 */ /* 0x008fe80008011606 */
[----:B------:R-:W-:Y:S04]  /*49a0*/  @!UP3 USEL UR6, UR13, UR6, !UP0 ;  /* 0x000000060d06b287 */ /* 0x000fe8000c000000 */
[----:B------:R-:W-:Y:S02]  /*49b0*/  @!UP3 UIADD3 UR4, UPT, UPT, -UR8, UR6, URZ ;  /* 0x000000060804b290 */ /* 0x000fe4000fffe1ff */
[----:B------:R-:W-:Y:S02]  /*49c0*/  @!UP3 UIADD3 UR6, UPT, UPT, UR8, -UR6, URZ ;  /* 0x800000060806b290 */ /* 0x000fe4000fffe0ff */
[----:B------:R-:W-:Y:S02]  /*49d0*/  @!UP3 UIMAD UR14, UR4, UR5, UR14 ;  /* 0x00000005040eb2a4 */ /* 0x000fe4000f8e020e */
[----:B------:R-:W-:Y:S01]  /*49e0*/  @!UP3 UIMAD UR13, UR6, UR10, UR13 ;  /* 0x0000000a060db2a4 */ /* 0x000fe2000f8e020d */
[----:B------:R-:W-:Y:S11]  /*49f0*/  BRA.U UP4, `(.L_x_77) ;  /* 0x0000000104107547 */ /* 0x000ff6000b800000 */
[----:B------:R-:W-:Y:S04]  /*4a00*/  MOV R2, UR39 ;  /* 0x0000002700027c02 */ /* 0x000fe80008000f00 */
[----:B------:R-:W-:Y:S04]  /*4a10*/  SHF.L.U32 R2, R2, 0x1f, RZ ;  /* 0x0000001f02027819 */ /* 0x000fe800000006ff */
[----:B------:R-:W3:Y:S02]  /*4a20*/  SYNCS.PHASECHK.TRANS64.TRYWAIT P1, [UR21+0x88], R2 ;  /* 0x00008802ff0075a7 */ /* 0x000ee40008021115 */
[----:B---3--:R-:W-:Y:S05]  /*4a30*/  @!P1 BRA `(.L_x_78) ;  /* 0x00000044006c9947 */ /* 0x008fea0003800000 */
.L_x_77:
[----:B------:R-:W-:Y:S05]  /*4a40*/  BRA.U !UP6, `(.L_x_79) ;  /* 0x000000010e387547 */ /* 0x000fea000b800000 */
[----:B------:R-:W-:Y:S01]  /*4a50*/  UPLOP3.LUT UP1, UPT, UPT, UPT, UP5, 0x80, 0x8 ;  /* 0x000000000008789c */ /* 0x000fe20003f2f050 */
[----:B--2---:R-:W-:Y:S01]  /*4a60*/  HFMA2 R0, -RZ, RZ, 0, 5.9604644775390625e-08 ;  /* 0x00000001ff007431 */ /* 0x004fe200000001ff */
[----:B------:R-:W2:Y:S01]  /*4a70*/  LDCU.64 UR8, c[0x0][0x358] ;  /* 0x00006b00ff0877ac */ /* 0x000ea20008000a00 */
[----:B------:R-:W-:Y:S03]  /*4a80*/  IMAD.MOV.U32 R45, RZ, RZ, 0x1 ;  /* 0x00000001ff2d7424 */ /* 0x000fe600078e00ff */
[----:B------:R-:W-:Y:S05]  /*4a90*/  PLOP3.LUT P1, PT, PT, PT, UP1, 0x80, 0x8 ;  /* 0x000000000008781c */ /* 0x000fea0003f2f018 */
[----:B------:R-:W3:Y:S01]  /*4aa0*/  @UP1 LDCU.64 UR4, c[0x0][0x888] ;  /* 0x00011100ff0417ac */ /* 0x000ee20008000a00 */
[----:B------:R-:W-:Y:S07]  /*4ab0*/  @UP1 UIMAD UR6, UR36, UR30, URZ ;  /* 0x0000001e240612a4 */ /* 0x000fee000f8e02ff */
[----:B------:R-:W-:Y:S01]  /*4ac0*/  @!P1 PRMT R45, R0, 0x7610, R45 ;  /* 0x00007610002d9816 */ /* 0x000fe2000000002d */
[----:B---3--:R-:W-:Y:S06]  /*4ad0*/  @UP1 UIMAD.WIDE UR4, UR6, 0x4, UR4 ;  /* 0x00000004060418a5 */ /* 0x008fec000f8e0204 */
[----:B------:R-:W-:Y:S01]  /*4ae0*/  IMAD.U32 R6, RZ, RZ, UR4 ;  /* 0x00000004ff067e24 */ /* 0x000fe2000f8e00ff */
[----:B------:R-:W-:Y:S04]  /*4af0*/  MOV R7, UR5 ;  /* 0x0000000500077c02 */ /* 0x000fe80008000f00 */
[----:B------:R-:W3:Y:S01]  /*4b00*/  @!UP1 LDCU UR4, c[0x0][0x880] ;  /* 0x00011000ff0497ac */ /* 0x000ee20008000800 */
[----:B--2--5:R4:W5:Y:S02]  /*4b10*/  @P1 LDG.E R27, desc[UR8][R6.64] ;  /* 0x00000008061b1981 */ /* 0x024964000c1e1900 */
[----:B---34-:R-:W-:Y:S07]  /*4b20*/  @!P1 IMAD.U32 R27, RZ, RZ, UR4 ;  /* 0x00000004ff1b9e24 */ /* 0x018fee000f8e00ff */
.L_x_79:
[----:B-----5:R-:W-:Y:S01]  /*4b30*/  @!P0 FSETP.EQ.AND P2, PT, R27, RZ, PT ;  /* 0x000000ff1b00820b */ /* 0x020fe20003f42000 */
[----:B------:R-:W-:Y:S01]  /*4b40*/  @!UPT UIADD3 URZ, UPT, UPT, URZ, URZ, URZ ;  /* 0x000000fffffff290 */ /* 0x000fe2000fffe0ff */
[----:B------:R-:W-:Y:S11]  /*4b50*/  @!P0 BRA `(.L_x_80) ;  /* 0x0000000000148947 */ /* 0x000ff60003800000 */
[----:B------:R-:W-:Y:S02]  /*4b60*/  LOP3.LUT P0, RZ, R45, 0xff, RZ, 0xc0, !PT ;  /* 0x000000ff2dff7812 */ /* 0x000fe4000780c0ff */
[----:B------:R-:W-:Y:S04]  /*4b70*/  PLOP3.LUT P2, PT, PT, PT, UP1, 0x80, 0x8 ;  /* 0x000000000008781c */ /* 0x000fe80003f4f018 */
[----:B------:R-:W-:Y:S07]  /*4b80*/  PLOP3.LUT P2, PT, P2, PT, PT, 0x8, 0x80 ;  /* 0x000000000080781c */ /* 0x000fee000174e170 */
[----:B------:R-:W-:Y:S11]  /*4b90*/  @P0 FSETP.EQ.AND P2, PT, R27, RZ, PT ;  /* 0x000000ff1b00020b */ /* 0x000ff60003f42000 */
[----:B------:R-:W-:Y:S02]  /*4ba0*/  @!UPT UIADD3 URZ, UPT, UPT, URZ, URZ, URZ ;  /* 0x000000fffffff290 */ /* 0x000fe4000fffe0ff */
.L_x_80:
[----:B------:R-:W3:Y:S01]  /*4bb0*/  SYNCS.PHASECHK.TRANS64.TRYWAIT P0, [UR21+0x60], R4 ;  /* 0x00006004ff0075a7 */ /* 0x000ee20008001115 */
[----:B------:R-:W-:Y:S04]  /*4bc0*/  ELECT P1, URZ, PT ;  /* 0x0000000000ff782f */ /* 0x000fe80003820000 */
[----:B------:R-:W-:Y:S01]  /*4bd0*/  PLOP3.LUT P1, PT, P2, P1, PT, 0xf2, 0x2f ;  /* 0x00000000002f781c */ /* 0x000fe20001723e72 */
[----:B------:R-:W-:Y:S01]  /*4be0*/  @!UPT UIADD3 URZ, UPT, UPT, URZ, URZ, URZ ;  /* 0x000000fffffff290 */ /* 0x000fe2000fffe0ff */
[----:B---3--:R-:W-:Y:S11]  /*4bf0*/  @!P0 BRA `(.L_x_81) ;  /* 0x0000004400148947 */ /* 0x008ff60003800000 */
.L_x_168:
[----:B--2---:R-:W-:Y:S01]  /*4c00*/  @!P1 IADD3 R2, P0, PT, R12, 0x580, RZ ;  /* 0x000005800c029810 */ /* 0x004fe20007f1e0ff */
[----:B------:R-:W-:Y:S01]  /*4c10*/  VOTEU.ALL UP0, P1 ;  /* 0x0000000000ff7886 */ /* 0x000fe20000800000 */
[----:B------:R-:W-:Y:S01]  /*4c20*/  UMOV UR6, 0x0 ;  /* 0x0000000000067882 */ /* 0x000fe20000000000 */
[----:B------:R-:W-:Y:S01]  /*4c30*/  UMOV UR7, 0x10000000 ;  /* 0x1000000000077882 */ /* 0x000fe20000000000 */
[----:B------:R-:W-:Y:S01]  /*4c40*/  @!P1 R2UR UR5, R2 ;  /* 0x00000000020592ca */ /* 0x000fe200000e0000 */
[----:B------:R-:W-:Y:S01]  /*4c50*/  @!P1 IMAD.X R0, RZ, RZ, R13, P0 ;  /* 0x000000ffff009224 */ /* 0x000fe200000e060d */
[----:B------:R-:W-:Y:S01]  /*4c60*/  @!UP0 UIADD3 UR32, UPT, UPT, UR21, 0x200, URZ ;  /* 0x0000020015208890 */ /* 0x000fe2000fffe0ff */
[----:B------:R-:W-:Y:S03]  /*4c70*/  VOTEU.ALL UP0, P1 ;  /* 0x0000000000ff7886 */ /* 0x000fe60000800000 */
[----:B------:R-:W-:Y:S01]  /*4c80*/  @!P1 R2UR UR4, R0 ;  /* 0x00000000000492ca */ /* 0x000fe200000e0000 */
[----:B------:R-:W-:Y:S06]  /*4c90*/  @!P1 IMAD.MOV.U32 R0, RZ, RZ, 0x1000 ;  /* 0x00001000ff009424 */ /* 0x000fec00078e00ff */
[----:B------:R-:W-:Y:S06]  /*4ca0*/  IMAD.U32 R6, RZ, RZ, UR5 ;  /* 0x00000005ff067e24 */ /* 0x000fec000f8e00ff */
[----:B------:R-:W-:Y:S01]  /*4cb0*/  IMAD.U32 R7, RZ, RZ, UR4 ;  /* 0x00000004ff077e24 */ /* 0x000fe2000f8e00ff */
[----:B------:R-:W-:Y:S04]  /*4cc0*/  @!P1 R2UR UR4, R6 ;  /* 0x00000000060492ca */ /* 0x000fe800000e0000 */
[----:B------:R-:W-:Y:S11]  /*4cd0*/  @!P1 R2UR UR5, R7 ;  /* 0x00000000070592ca */ /* 0x000ff600000e0000 */
[----:B------:R-:W-:Y:S02]  /*4ce0*/  @!UPT UIADD3 URZ, UPT, UPT, URZ, URZ, URZ ;  /* 0x000000fffffff290 */ /* 0x000fe4000fffe0ff */
[----:B------:R2:W-:Y:S01]  /*4cf0*/  @!UP0 UTMALDG.3D [UR32], [UR4], desc[UR6] ;  /* 0x00000620040085b4 */ /* 0x0005e20008011000 */
[----:B------:R3:W-:Y:S01]  /*4d00*/  @!P1 SYNCS.ARRIVE.TRANS64.RED.A0TR RZ, [UR21+0x40], R0 ;  /* 0x00004000ffff99a7 */ /* 0x0007e20008300415 */
[----:B--2---:R-:W-:Y:S09]  /*4d10*/  UPRMT UR4, UR47, 0x654, UR33 ;  /* 0x000006542f047896 */ /* 0x004ff20008000021 */
[----:B------:R-:W-:Y:S01]  /*4d20*/  SYNCS.ARRIVE.TRANS64.RED.A1T0 RZ, [UR4], RZ ;  /* 0x000000ffffff79a7 */ /* 0x000fe20008100404 */
[----:B------:R-:W2:Y:S02]  /*4d30*/  SYNCS.PHASECHK.TRANS64.TRYWAIT P0, [UR21+0x68], R4 ;  /* 0x00006804ff0075a7 */ /* 0x000ea40008001115 */
[----:B--23--:R-:W-:Y:S05]  /*4d40*/  @!P0 BRA `(.L_x_82) ;  /* 0x0000004000d88947 */ /* 0x00cfea0003800000 */
.L_x_170:
[----:B------:R-:W-:Y:S01]  /*4d50*/  @!P1 IADD3 R2, P0, PT, R12, 0x580, RZ ;  /* 0x000005800c029810 */ /* 0x000fe20007f1e0ff */
[----:B------:R-:W-:Y:S01]  /*4d60*/  VOTEU.ALL UP0, P1 ;  /* 0x0000000000ff7886 */ /* 0x000fe20000800000 */
[----:B------:R-:W-:Y:S01]  /*4d70*/  UMOV UR6, 0x0 ;  /* 0x0000000000067882 */ /* 0x000fe20000000000 */
[----:B------:R-:W-:Y:S01]  /*4d80*/  UMOV UR7, 0x10000000 ;  /* 0x1000000000077882 */ /* 0x000fe20000000000 */
[----:B------:R-:W-:Y:S01]  /*4d90*/  @!P1 R2UR UR5, R2 ;  /* 0x00000000020592ca */ /* 0x000fe200000e0000 */
[----:B--2---:R-:W-:Y:S01]  /*4da0*/  @!P1 IMAD.X R0, RZ, RZ, R13, P0 ;  /* 0x000000ffff009224 */ /* 0x004fe200000e060d */
[----:B------:R-:W-:Y:S02]  /*4db0*/  @!UP0 UIADD3 UR26, UPT, UPT, UR34, 0x20, URZ ;  /* 0x00000020221a8890 */ /* 0x000fe4000fffe0ff */
[----:B------:R-:W-:Y:S02]  /*4dc0*/  @!UP0 UIADD3 UR24, UPT, UPT, UR21, 0x1200, URZ ;  /* 0x0000120015188890 */ /* 0x000fe4000fffe0ff */
[----:B------:R-:W-:Y:S01]  /*4dd0*/  @!P1 R2UR UR4, R0 ;  /* 0x00000000000492ca */ /* 0x000fe200000e0000 */
[----:B------:R-:W-:Y:S01]  /*4de0*/  VOTEU.ALL UP0, P1 ;  /* 0x0000000000ff7886 */ /* 0x000fe20000800000 */
[----:B------:R-:W-:Y:S01]  /*4df0*/  UMOV UR27, UR35 ;  /* 0x00000023001b7c82 */ /* 0x000fe20008000000 */
[----:B------:R-:W-:Y:S01]  /*4e00*/  UMOV UR28, UR36 ;  /* 0x00000024001c7c82 */ /* 0x000fe20008000000 */
[----:B------:R-:W-:Y:S03]  /*4e10*/  @!P1 IMAD.MOV.U32 R0, RZ, RZ, 0x1000 ;  /* 0x00001000ff009424 */ /* 0x000fe600078e00ff */
        /* <DEDUP_REMOVED lines=11> */
.L_x_172:
[----:B------:R-:W-:Y:S01]  /*4ed0*/  @!P1 IADD3 R2, P0, PT, R12, 0x580, RZ ;  /* 0x000005800c029810 */ /* 0x000fe20007f1e0ff */
[----:B------:R-:W-:Y:S01]  /*4ee0*/  VOTEU.ALL UP0, P1 ;  /* 0x0000000000ff7886 */ /* 0x000fe20000800000 */
[----:B------:R-:W-:Y:S01]  /*4ef0*/  UMOV UR6, 0x0 ;  /* 0x0000000000067882 */ /* 0x000fe20000000000 */
[----:B------:R-:W-:Y:S01]  /*4f00*/  UMOV UR7, 0x10000000 ;  /* 0x1000000000077882 */ /* 0x000fe20000000000 */
[----:B------:R-:W-:Y:S01]  /*4f10*/  @!P1 R2UR UR5, R2 ;  /* 0x00000000020592ca */ /* 0x000fe200000e0000 */
[----:B--2---:R-:W-:Y:S01]  /*4f20*/  @!P1 IMAD.X R0, RZ, RZ, R13, P0 ;  /* 0x000000ffff009224 */ /* 0x004fe200000e060d */
[----:B------:R-:W-:Y:S01]  /*4f30*/  @!UP0 UIADD3 UR18, UPT, UPT, UR34, 0x40, URZ ;  /* 0x0000004022128890 */ /* 0x000fe2000fffe0ff */
[----:B------:R-:W-:Y:S01]  /*4f40*/  VIADD R10, R10, 0x1 ;  /* 0x000000010a0a7836 */ /* 0x000fe20000000000 */
        /* <DEDUP_REMOVED lines=17> */
.L_x_174:
[----:B------:R-:W-:Y:S01]  /*5060*/  @!P1 IADD3 R2, P0, PT, R12, 0x580, RZ ;  /* 0x000005800c029810 */ /* 0x000fe20007f1e0ff */
[----:B------:R-:W-:Y:S01]  /*5070*/  VOTEU.ALL UP0, P1 ;  /* 0x0000000000ff7886 */ /* 0x000fe20000800000 */
[----:B------:R-:W-:Y:S01]  /*5080*/  UMOV UR6, 0x0 ;  /* 0x0000000000067882 */ /* 0x000fe20000000000 */
[----:B------:R-:W-:Y:S01]  /*5090*/  UMOV UR7, 0x10000000 ;  /* 0x1000000000077882 */ /* 0x000fe20000000000 */
[----:B------:R-:W-:Y:S01]  /*50a0*/  @!P1 R2UR UR5, R2 ;  /* 0x00000000020592ca */ /* 0x000fe200000e0000 */
[----:B--2---:R-:W-:Y:S01]  /*50b0*/  @!P1 IMAD.X R0, RZ, RZ, R13, P0 ;  /* 0x000000ffff009224 */ /* 0x004fe200000e060d */
[----:B------:R-:W-:Y:S01]  /*50c0*/  @!UP0 UIADD3 UR10, UPT, UPT, UR34, 0x60, URZ ;  /* 0x00000060220a8890 */ /* 0x000fe2000fffe0ff */
[----:B------:R-:W-:Y:S01]  /*50d0*/  R2UR UR16, R47 ;  /* 0x000000002f1072ca */ /* 0x000fe200000e0000 */
[----:B------:R-:W-:Y:S01]  /*50e0*/  @!UP0 UIADD3 UR8, UPT, UPT, UR21, 0x3200, URZ ;  /* 0x0000320015088890 */ /* 0x000fe2000fffe0ff */
[----:B------:R-:W-:Y:S01]  /*50f0*/  ISETP.NE.AND P0, PT, R10, 0x2, PT ;  /* 0x000000020a00780c */ /* 0x000fe20003f05270 */
[----:B------:R-:W-:Y:S01]  /*5100*/  @!UP0 UIADD3 UR9, UPT, UPT, UR21, 0x58, URZ ;  /* 0x0000005815098890 */ /* 0x000fe2000fffe0ff */
[----:B------:R-:W-:Y:S01]  /*5110*/  @!P1 R2UR UR4, R0 ;  /* 0x00000000000492ca */ /* 0x000fe200000e0000 */
[----:B------:R-:W-:Y:S01]  /*5120*/  VOTEU.ALL UP0, P1 ;  /* 0x0000000000ff7886 */ /* 0x000fe20000800000 */
[----:B------:R-:W-:Y:S01]  /*5130*/  UMOV UR11, UR35 ;  /* 0x00000023000b7c82 */ /* 0x000fe20008000000 */
[----:B------:R-:W-:Y:S01]  /*5140*/  UMOV UR12, UR36 ;  /* 0x00000024000c7c82 */ /* 0x000fe20008000000 */
[----:B------:R-:W-:Y:S01]  /*5150*/  SEL R0, RZ, 0x1, P0 ;  /* 0x00000001ff007807 */ /* 0x000fe20000000000 */
[----:B------:R-:W-:Y:S01]  /*5160*/  UIADD3 UR28, UPT, UPT, UR13, UR63, URZ ;  /* 0x0000003f0d1c7290 */ /* 0x000fe2000fffe0ff */
[----:B------:R-:W-:Y:S01]  /*5170*/  IMAD.U32 R4, RZ, RZ, UR5 ;  /* 0x00000005ff047e24 */ /* 0x000fe2000f8e00ff */
[----:B------:R-:W-:Y:S01]  /*5180*/  LOP3.LUT R11, R11, 0x1, RZ, 0x3c, !PT ;  /* 0x000000010b0b7812 */ /* 0x000fe200078e3cff */
[----:B------:R-:W-:Y:S01]  /*5190*/  UMOV UR36, UR29 ;  /* 0x0000001d00247c82 */ /* 0x000fe20008000000 */
[----:B------:R-:W-:Y:S01]  /*51a0*/  LOP3.LUT R9, R9, R0, RZ, 0x3c, !PT ;  /* 0x0000000009097212 */ /* 0x000fe200078e3cff */
[----:B------:R-:W-:Y:S01]  /*51b0*/  UIADD3 UR24, UPT, UPT, UR14, UR16, URZ ;  /* 0x000000100e187290 */ /* 0x000fe2000fffe0ff */
[----:B------:R-:W-:Y:S01]  /*51c0*/  SEL R10, R10, RZ, P0 ;  /* 0x000000ff0a0a7207 */ /* 0x000fe20000000000 */
[----:B------:R-:W-:Y:S01]  /*51d0*/  UPLOP3.LUT UP4, UPT, UPT, UPT, UPT, 0x80, 0x8 ;  /* 0x000000000008789c */ /* 0x000fe20003f8f070 */
[----:B------:R-:W-:Y:S01]  /*51e0*/  IMAD.U32 R5, RZ, RZ, UR4 ;  /* 0x00000004ff057e24 */ /* 0x000fe2000f8e00ff */
[----:B------:R-:W-:Y:S04]  /*51f0*/  @!P1 R2UR UR4, R4 ;  /* 0x00000000040492ca */ /* 0x000fe800000e0000 */
[----:B------:R-:W-:Y:S11]  /*5200*/  @!P1 R2UR UR5, R5 ;  /* 0x00000000050592ca */ /* 0x000ff600000e0000 */
[----:B------:R-:W-:Y:S02]  /*5210*/  @!UPT UIADD3 URZ, UPT, UPT, URZ, URZ, URZ ;  /* 0x000000fffffff290 */ /* 0x000fe4000fffe0ff */
[----:B------:R2:W-:Y:S01]  /*5220*/  @!UP0 UTMALDG.3D [UR8], [UR4], desc[UR6] ;  /* 0x00000608040085b4 */ /* 0x0005e20008011000 */
[----:B------:R2:W-:Y:S01]  /*5230*/  @!P1 SYNCS.ARRIVE.TRANS64.RED.A0TR RZ, [UR21+0x58], R3 ;  /* 0x00005803ffff99a7 */ /* 0x0005e20008300415 */
[----:B------:R-:W-:Y:S01]  /*5240*/  SYNCS.ARRIVE.TRANS64.RED.A1T0 RZ, [UR40], RZ ;  /* 0x000000ffffff79a7 */ /* 0x000fe20008100428 */
[----:B------:R-:W-:Y:S05]  /*5250*/  BRA.U UP2, `(.L_x_85) ;  /* 0xfffffff102507547 */ /* 0x000fea000b83ffff */
[----:B------:R-:W-:-:S04]  /*5260*/  SHF.L.U32 R2, R11, 0x1f, RZ ;  /* 0x0000001f0b027819 */ /* 0x000fc800000006ff */
[----:B------:R-:W3:Y:S02]  /*5270*/  SYNCS.PHASECHK.TRANS64.TRYWAIT P0, [UR21+0x60], R2 ;  /* 0x00006002ff0075a7 */ /* 0x000ee40008001115 */
[----:B---3--:R-:W-:Y:S05]  /*5280*/  @!P0 BRA `(.L_x_86) ;  /* 0x0000003c00d08947 */ /* 0x008fea0003800000 */
.L_x_176:
[----:B------:R-:W4:Y:S02]  /*5290*/  SYNCS.PHASECHK.TRANS64.TRYWAIT P0, [UR21+0x68], R2 ;  /* 0x00006802ff0075a7 */ /* 0x000f240008001115 */
[----:B----4-:R-:W-:Y:S05]  /*52a0*/  @!P0 BRA `(.L_x_87) ;  /* 0x0000003c00e08947 */ /* 0x010fea0003800000 */
.L_x_178:
[----:B------:R-:W4:Y:S02]  /*52b0*/  SYNCS.PHASECHK.TRANS64.TRYWAIT P0, [UR21+0x70], R2 ;  /* 0x00007002ff0075a7 */ /* 0x000f240008001115 */
[----:B----4-:R-:W-:Y:S05]  /*52c0*/  @!P0 BRA `(.L_x_88) ;  /* 0x0000003c00f08947 */ /* 0x010fea0003800000 */
.L_x_180:
[----:B---3--:R-:W-:-:S07]  /*52d0*/  MOV R0, UR21 ;  /* 0x0000001500007c02 */ /* 0x008fce0008000f00 */
.L_x_89:
[----:B---3--:R-:W-:-:S04]  /*52e0*/  SHF.L.U32 R2, R11, 0x1f, RZ ;  /* 0x0000001f0b027819 */ /* 0x008fc800000006ff */
[----:B------:R3:W4:Y:S03]  /*52f0*/  SYNCS.PHASECHK.TRANS64.TRYWAIT P0, [R0+URZ+0x78], R2 ;  /* 0x00007802000075a7 */ /* 0x00072600080011ff */
[----:B----4-:R-:W-:Y:S05]  /*5300*/  @!P0 NANOSLEEP.SYNCS 0x989680 ;  /* 0x009896800000895d */ /* 0x010fea0003900000 */
[----:B------:R-:W4:Y:S02]  /*5310*/  @!P0 SYNCS.PHASECHK.TRANS64 P0, [R0+URZ+0x78], R2 ;  /* 0x00007802000085a7 */ /* 0x000f2400080010ff */
[----:B-12-4-:R-:W-:Y:S05]  /*5320*/  @P0 EXIT ;  /* 0x000000000000094d */ /* 0x016fea0003800000 */
[----:B------:R-:W-:Y:S05]  /*5330*/  BRA `(.L_x_89) ;  /* 0xfffffffc00e87947 */ /* 0x000fea000383ffff */
.L_x_74:
[----:B------:R-:W-:-:S06]  /*5340*/  UISETP.GE.AND UP0, UPT, UR18, 0x4, UPT ;  /* 0x000000041200788c */ /* 0x000fcc000bf06270 */
[----:B------:R-:W-:-:S13]  /*5350*/  PLOP3.LUT P0, PT, PT, PT, UP0, 0x80, 0x8 ;  /* 0x000000000008781c */ /* 0x000fda0003f0f008 */
[----:B-1----:R-:W-:Y:S05]  /*5360*/  @!P0 EXIT ;  /* 0x000000000000894d */ /* 0x002fea0003800000 */
[----:B------:R-:W-:Y:S01]  /*5370*/  BAR.SYNC.DEFER_BLOCKING 0x6, 0xa0 ;  /* 0x0182800000007b1d */ /* 0x000fe20000010000 */
[C---:B------:R-:W-:Y:S01]  /*5380*/  IMAD.SHL.U32 R3, R56.reuse, 0x20, RZ ;  /* 0x0000002038037824 */ /* 0x040fe200078e00ff */
[----:B------:R-:W-:Y:S01]  /*5390*/  SHF.R.U32.HI R6, RZ, 0x1, R56 ;  /* 0x00000001ff067819 */ /* 0x000fe20000011638 */
[C---:B------:R-:W-:Y:S01]  /*53a0*/  IMAD.SHL.U32 R2, R56.reuse, 0x10, RZ ;  /* 0x0000001038027824 */ /* 0x040fe200078e00ff */
[C---:B------:R-:W-:Y:S01]  /*53b0*/  LOP3.LUT P0, RZ, R56.reuse, 0x4, RZ, 0xc0, !PT ;  /* 0x0000000438ff7812 */ /* 0x040fe2000780c0ff */
[C---:B------:R-:W-:Y:S01]  /*53c0*/  IMAD.U32 R23, R56.reuse, 0x10000, RZ ;  /* 0x0001000038177824 */ /* 0x040fe200078e00ff */
[----:B------:R-:W-:Y:S01]  /*53d0*/  UMOV UR44, 0x400 ;  /* 0x00000400002c7882 */ /* 0x000fe20000000000 */
[----:B------:R-:W1:Y:S01]  /*53e0*/  LDCU.64 UR4, c[0x0][0x890] ;  /* 0x00011200ff0477ac */ /* 0x000e620008000a00 */
[----:B------:R-:W2:Y:S01]  /*53f0*/  LDC.64 R42, c[0x0][0x8b0] ;  /* 0x00022c00ff2a7b82 */ /* 0x000ea20000000a00 */
[----:B------:R-:W-:Y:S01]  /*5400*/  LOP3.LUT R7, R3, 0xc0, RZ, 0xc0, !PT ;  /* 0x000000c003077812 */ /* 0x000fe200078ec0ff */
[----:B------:R-:W-:Y:S01]  /*5410*/  IMAD.SHL.U32 R44, R56, 0x4, RZ ;  /* 0x00000004382c7824 */ /* 0x000fe200078e00ff */
[----:B------:R-:W-:Y:S01]  /*5420*/  ULEA UR44, UR47, UR44, 0x18 ;  /* 0x0000002c2f2c7291 */ /* 0x000fe2000f8ec0ff */
[----:B------:R-:W-:Y:S01]  /*5430*/  LOP3.LUT R2, R2, 0x600, RZ, 0xc0, !PT ;  /* 0x0000060002027812 */ /* 0x000fe200078ec0ff */
[----:B------:R-:W-:Y:S01]  /*5440*/  IMAD.MOV.U32 R55, RZ, RZ, 0x20 ;  /* 0x00000020ff377424 */ /* 0x000fe200078e00ff */
[----:B------:R-:W-:Y:S01]  /*5450*/  LOP3.LUT R6, R7, 0x8, R6, 0xf8, !PT ;  /* 0x0000000807067812 */ /* 0x000fe200078ef806 */
[----:B------:R-:W-:Y:S01]  /*5460*/  IMAD.MOV.U32 R54, RZ, RZ, 0x1 ;  /* 0x00000001ff367424 */ /* 0x000fe200078e00ff */
[----:B------:R-:W3:Y:S01]  /*5470*/  LDC.64 R40, c[0x0][0x8a8] ;  /* 0x00022a00ff287b82 */ /* 0x000ee20000000a00 */
[----:B------:R-:W-:Y:S01]  /*5480*/  LOP3.LUT R2, R2, 0x20, R3, 0xf8, !PT ;  /* 0x0000002002027812 */ /* 0x000fe200078ef803 */
[----:B------:R-:W-:Y:S01]  /*5490*/  IMAD.MOV.U32 R22, RZ, RZ, RZ ;  /* 0x000000ffff167224 */ /* 0x000fe200078e00ff */
[----:B------:R-:W-:-:S02]  /*54a0*/  LOP3.LUT R23, R23, 0x600000, RZ, 0xc0, !PT ;  /* 0x0060000017177812 */ /* 0x000fc400078ec0ff */
[----:B------:R-:W-:Y:S02]  /*54b0*/  CS2R R52, SRZ ;  /* 0x0000000000347805 */ /* 0x000fe4000001ff00 */
[----:B------:R-:W-:Y:S01]  /*54c0*/  LOP3.LUT R44, R6, 0x18, R44, 0x78, !PT ;  /* 0x00000018062c7812 */ /* 0x000fe200078e782c */
[----:B------:R-:W-:Y:S01]  /*54d0*/  IMAD.MOV.U32 R51, RZ, RZ, RZ ;  /* 0x000000ffff337224 */ /* 0x000fe200078e00ff */
[----:B------:R-:W-:Y:S01]  /*54e0*/  LOP3.LUT R2, R2, 0x100, R3, 0xf8, !PT ;  /* 0x0000010002027812 */ /* 0x000fe200078ef803 */
[----:B------:R-:W4:Y:S01]  /*54f0*/  LDS R0, [UR44+0x140] ;  /* 0x0001402cff007984 */ /* 0x000f220008000800 */
[----:B-1----:R-:W-:Y:S01]  /*5500*/  IMAD.U32 R58, RZ, RZ, UR4 ;  /* 0x00000004ff3a7e24 */ /* 0x002fe2000f8e00ff */
[----:B------:R-:W-:Y:S01]  /*5510*/  UIADD3 UR4, UPT, UPT, UR44, 0x200, URZ ;  /* 0x000002002c047890 */ /* 0x000fe2000fffe0ff */
[----:B------:R-:W-:Y:S01]  /*5520*/  LOP3.LUT R44, R2, R44, RZ, 0xfc, !PT ;  /* 0x0000002c022c7212 */ /* 0x000fe200078efcff */
[----:B------:R-:W-:Y:S01]  /*5530*/  IMAD.U32 R57, RZ, RZ, UR5 ;  /* 0x00000005ff397e24 */ /* 0x000fe2000f8e00ff */
[----:B------:R-:W-:Y:S01]  /*5540*/  LOP3.LUT R56, R56, 0x60, RZ, 0xc0, !PT ;  /* 0x0000006038387812 */ /* 0x000fe200078ec0ff */
[----:B------:R-:W1:Y:S01]  /*5550*/  LDCU UR60, c[0x0][0x370] ;  /* 0x00006e00ff3c77ac */ /* 0x000e620008000800 */
[----:B------:R-:W-:Y:S01]  /*5560*/  SEL R55, R55, 0xffffffe0, !P0 ;  /* 0xffffffe037377807 */ /* 0x000fe20004000000 */
[----:B------:R-:W-:Y:S01]  /*5570*/  IMAD.U32 R49, RZ, RZ, UR4 ;  /* 0x00000004ff317e24 */ /* 0x000fe2000f8e00ff */
[----:B------:R-:W1:Y:S01]  /*5580*/  LDCU UR43, c[0x0][0xb0c] ;  /* 0x00016180ff2b77ac */ /* 0x000e620008000800 */
[----:B------:R-:W1:Y:S01]  /*5590*/  LDCU UR39, c[0x0][0xb30] ;  /* 0x00016600ff2777ac */ /* 0x000e620008000800 */
[----:B------:R-:W1:Y:S01]  /*55a0*/  LDCU.64 UR54, c[0x0][0x888] ;  /* 0x00011100ff3677ac */ /* 0x000e620008000a00 */
[----:B------:R-:W1:Y:S01]  /*55b0*/  LDCU.64 UR40, c[0x0][0xb28] ;  /* 0x00016500ff2877ac */ /* 0x000e620008000a00 */
[----:B------:R-:W1:Y:S01]  /*55c0*/  LDCU.128 UR56, c[0x0][0xb10] ;  /* 0x00016200ff3877ac */ /* 0x000e620008000c00 */
[----:B------:R-:W1:Y:S01]  /*55d0*/  LDCU UR53, c[0x0][0x374] ;  /* 0x00006e80ff3577ac */ /* 0x000e620008000800 */
[----:B------:R-:W-:Y:S01]  /*55e0*/  UMOV UR52, URZ ;  /* 0x000000ff00347c82 */ /* 0x000fe20008000000 */
[----:B------:R-:W-:Y:S01]  /*55f0*/  UMOV UR46, URZ ;  /* 0x000000ff002e7c82 */ /* 0x000fe20008000000 */
[----:B-1234-:R-:W-:-:S07]  /*5600*/  IMAD.IADD R23, R0, 0x1, R23 ;  /* 0x0000000100177824 */ /* 0x01efce00078e0217 */
.L_x_133:
[C---:B------:R-:W-:Y:S02]  /*5610*/  LEA R3, R51.reuse, UR44, 0x3 ;  /* 0x0000002c33037c11 */ /* 0x040fe4000f8e18ff */
[----:B------:R-:W-:Y:S02]  /*5620*/  SHF.L.U32 R0, R52, 0x1f, RZ ;  /* 0x0000001f34007819 */ /* 0x000fe400000006ff */
[----:B-1----:R-:W-:Y:S02]  /*5630*/  LEA R4, R51, UR44, 0x4 ;  /* 0x0000002c33047c11 */ /* 0x002fe4000f8e20ff */
[----:B------:R-:W1:Y:S02]  /*5640*/  SYNCS.PHASECHK.TRANS64.TRYWAIT P0, [R3+URZ+0x90], R0 ;  /* 0x00009000030075a7 */ /* 0x000e6400080011ff */
[----:B-12---:R-:W-:Y:S05]  /*5650*/  @!P0 BRA `(.L_x_90) ;  /* 0x0000003c00248947 */ /* 0x006fea0003800000 */
.L_x_181:
        /* <DEDUP_REMOVED lines=8> */
[----:B--2---:R-:W-:Y:S11]  /*56e0*/  LOP3.LUT P0, RZ, R6, 0x1, RZ, 0xc0, !PT ;  /* 0x0000000106ff7812 */ /* 0x004ff6000780c0ff */
[----:B------:R-:W-:Y:S02]  /*56f0*/  @!UPT UIADD3 URZ, UPT, UPT, URZ, URZ, URZ ;  /* 0x000000fffffff290 */ /* 0x000fe4000fffe0ff */
[----:B---3--:R-:W-:Y:S01]  /*5700*/  VOTEU.ANY UP1, P0 ;  /* 0x0000000000ff7886 */ /* 0x008fe20000020100 */
[----:B------:R-:W-:Y:S01]  /*5710*/  PLOP3.LUT P0, PT, PT, PT, UP1, 0x80, 0x8 ;  /* 0x000000000008781c */ /* 0x000fe20003f0f018 */
[----:B------:R-:W-:Y:S11]  /*5720*/  UP2UR UR62, UPR, URZ, 0x2 ;  /* 0x00000002ff3e7883 */ /* 0x000ff60008000000 */
[----:B------:R-:W-:Y:S01]  /*5730*/  @!UPT UIADD3 URZ, UPT, UPT, URZ, URZ, URZ ;  /* 0x000000fffffff290 */ /* 0x000fe2000fffe0ff */
[----:B-1----:R-:W-:Y:S02]  /*5740*/  @P0 SHF.R.U32.HI R0, RZ, 0x10, R5 ;  /* 0x00000010ff000819 */ /* 0x002fe40000011605 */
        /* <DEDUP_REMOVED lines=12> */
[----:B------:R-:W2:Y:S01]  /*5810*/  LDCU UR12, c[0x0][0xb20] ;  /* 0x00016400ff0c77ac */ /* 0x000ea20008000800 */
[----:B------:R-:W-:Y:S02]  /*5820*/  UIMAD.WIDE.U32 UR4, UR53, UR59, URZ ;  /* 0x0000003b350472a5 */ /* 0x000fe4000f8e00ff */
[----:B------:R-:W-:Y:S02]  /*5830*/  UIMAD.WIDE.U32 UR6, UR60, UR56, URZ ;  /* 0x000000383c0672a5 */ /* 0x000fe4000f8e00ff */
[----:B------:R-:W-:Y:S02]  /*5840*/  UISETP.NE.AND UP0, UPT, UR58, 0x1, UPT ;  /* 0x000000013a00788c */ /* 0x000fe4000bf05270 */
[----:B------:R-:W-:Y:S02]  /*5850*/  UIMAD.WIDE.U32 UR8, UR37, UR59, URZ ;  /* 0x0000003b250872a5 */ /* 0x000fe4000f8e00ff */
[----:B------:R-:W-:Y:S02]  /*5860*/  UIMAD.WIDE.U32 UR10, UR38, UR56, URZ ;  /* 0x00000038260a72a5 */ /* 0x000fe4000f8e00ff */
[----:B------:R-:W-:Y:S02]  /*5870*/  UISETP.NE.AND UP1, UPT, UR43, 0x1, UPT ;  /* 0x000000012b00788c */ /* 0x000fe4000bf25270 */
[----:B------:R-:W-:Y:S01]  /*5880*/  UISETP.NE.AND UP2, UPT, UR42, 0x1, UPT ;  /* 0x000000012a00788c */ /* 0x000fe2000bf45270 */
[----:B------:R-:W-:Y:S02]  /*5890*/  UMOV UR4, UR5 ;  /* 0x0000000500047c82 */ /* 0x000fe40008000000 */
[----:B--2---:R-:W-:Y:S03]  /*58a0*/  USHF.R.U32.HI UR5, URZ, UR12, UR4 ;  /* 0x0000000cff057299 */ /* 0x004fe60008011604 */
[----:B------:R-:W-:Y:S02]  /*58b0*/  UMOV UR4, UR7 ;  /* 0x0000000700047c82 */ /* 0x000fe40008000000 */
[----:B------:R-:W-:Y:S02]  /*58c0*/  USHF.R.U32.HI UR7, URZ, UR57, UR4 ;  /* 0x00000039ff077299 */ /* 0x000fe40008011604 */
[----:B------:R-:W-:Y:S02]  /*58d0*/  USEL UR4, UR53, UR5, !UP0 ;  /* 0x0000000535047287 */ /* 0x000fe4000c000000 */
[----:B------:R-:W-:Y:S01]  /*58e0*/  USEL UR7, UR60, UR7, !UP1 ;  /* 0x000000073c077287 */ /* 0x000fe2000c800000 */
[----:B------:R-:W-:Y:S01]  /*58f0*/  UMOV UR5, UR9 ;  /* 0x0000000900057c82 */ /* 0x000fe20008000000 */
[----:B------:R-:W-:Y:S02]  /*5900*/  UIMAD.WIDE.U32 UR8, UR4, UR40, URZ ;  /* 0x00000028040872a5 */ /* 0x000fe4000f8e00ff */
[----:B------:R-:W-:Y:S03]  /*5910*/  USHF.R.U32.HI UR6, URZ, UR12, UR5 ;  /* 0x0000000cff067299 */ /* 0x000fe60008011605 */
[----:B------:R-:W-:Y:S01]  /*5920*/  UMOV UR5, UR11 ;  /* 0x0000000b00057c82 */ /* 0x000fe20008000000 */
[----:B------:R-:W-:Y:S02]  /*5930*/  UIMAD.WIDE.U32 UR10, UR7, UR40, URZ ;  /* 0x00000028070a72a5 */ /* 0x000fe4000f8e00ff */
[----:B------:R-:W-:Y:S02]  /*5940*/  USHF.R.U32.HI UR12, URZ, UR57, UR5 ;  /* 0x00000039ff0c7299 */ /* 0x000fe40008011605 */
[----:B------:R-:W-:Y:S01]  /*5950*/  USEL UR6, UR37, UR6, !UP0 ;  /* 0x0000000625067287 */ /* 0x000fe2000c000000 */
[----:B------:R-:W-:Y:S02]  /*5960*/  UMOV UR5, UR9 ;  /* 0x0000000900057c82 */ /* 0x000fe40008000000 */
[----:B------:R-:W-:Y:S01]  /*5970*/  UMOV UR10, UR11 ;  /* 0x0000000b000a7c82 */ /* 0x000fe20008000000 */
[----:B------:R-:W-:Y:S02]  /*5980*/  @UP2 USHF.R.U32.HI UR4, URZ, UR41, UR5 ;  /* 0x00000029ff042299 */ /* 0x000fe40008011605 */
[----:B------:R-:W-:Y:S02]  /*5990*/  @UP2 USHF.R.U32.HI UR7, URZ, UR41, UR10 ;  /* 0x00000029ff072299 */ /* 0x000fe4000801160a */
[----:B------:R-:W-:Y:S02]  /*59a0*/  UIMAD UR4, UR42, UR4, URZ ;  /* 0x000000042a0472a4 */ /* 0x000fe4000f8e02ff */
[----:B------:R-:W-:Y:S02]  /*59b0*/  UIMAD.WIDE.U32 UR10, UR6, UR40, URZ ;  /* 0x00000028060a72a5 */ /* 0x000fe4000f8e00ff */
[----:B------:R-:W-:Y:S02]  /*59c0*/  USEL UR5, UR38, UR12, !UP1 ;  /* 0x0000000c26057287 */ /* 0x000fe4000c800000 */
[----:B------:R-:W-:Y:S02]  /*59d0*/  UIMAD UR8, UR42, UR7, URZ ;  /* 0x000000072a0872a4 */ /* 0x000fe4000f8e02ff */
[----:B------:R-:W-:Y:S03]  /*59e0*/  UISETP.GE.AND UP0, UPT, UR6, UR4, UPT ;  /* 0x000000040600728c */ /* 0x000fe6000bf06270 */
[----:B------:R-:W-:Y:S01]  /*59f0*/  UMOV UR4, UR11 ;  /* 0x0000000b00047c82 */ /* 0x000fe20008000000 */
[----:B------:R-:W-:Y:S02]  /*5a00*/  UISETP.GE.OR UP0, UPT, UR5, UR8, UP0 ;  /* 0x000000080500728c */ /* 0x000fe40008706670 */
[----:B------:R-:W-:Y:S02]  /*5a10*/  USHF.R.U32.HI UR4, URZ, UR41, UR4 ;  /* 0x00000029ff047299 */ /* 0x000fe40008011604 */
[----:B------:R-:W-:Y:S02]  /*5a20*/  UIMAD.WIDE.U32 UR8, UR5, UR40, URZ ;  /* 0x00000028050872a5 */ /* 0x000fe4000f8e00ff */
[----:B------:R-:W-:Y:S02]  /*5a30*/  USEL UR11, UR6, UR4, !UP2 ;  /* 0x00000004060b7287 */ /* 0x000fe4000d000000 */
[----:B------:R-:W-:Y:S02]  /*5a40*/  UIADD3 UR8, UPT, UPT, -UR5, URZ, URZ ;  /* 0x000000ff05087290 */ /* 0x000fe4000fffe1ff */
[----:B------:R-:W-:Y:S01]  /*5a50*/  UIADD3 UR10, UPT, UPT, -UR11, URZ, URZ ;  /* 0x000000ff0b0a7290 */ /* 0x000fe2000fffe1ff */
[----:B------:R-:W-:Y:S01]  /*5a60*/  @!UP0 UMOV UR4, UR9 ;  /* 0x0000000900048c82 */ /* 0x000fe20008000000 */
[----:B------:R-:W-:Y:S02]  /*5a70*/  UIADD3 UR9, UPT, UPT, -UR6, URZ, URZ ;  /* 0x000000ff06097290 */ /* 0x000fe4000fffe1ff */
[----:B------:R-:W-:Y:S02]  /*5a80*/  @!UP0 USHF.R.U32.HI UR4, URZ, UR41, UR4 ;  /* 0x00000029ff048299 */ /* 0x000fe40008011604 */
[----:B------:R-:W-:Y:S02]  /*5a90*/  UIMAD UR10, UR42, UR10, UR6 ;  /* 0x0000000a2a0a72a4 */ /* 0x000fe4000f8e0206 */
[----:B------:R-:W-:Y:S04]  /*5aa0*/  @!UP0 USEL UR4, UR5, UR4, !UP2 ;  /* 0x0000000405048287 */ /* 0x000fe8000d000000 */
[----:B------:R-:W-:Y:S02]  /*5ab0*/  @!UP0 UIMAD UR10, UR7, UR10, UR4 ;  /* 0x0000000a070a82a4 */ /* 0x000fe4000f8e0204 */
[----:B------:R-:W-:Y:S02]  /*5ac0*/  @!UP0 UIADD3 UR11, UPT, UPT, UR11, -UR4, URZ ;  /* 0x800000040b0b8290 */ /* 0x000fe4000fffe0ff */
[----:B------:R-:W-:Y:S02]  /*5ad0*/  UIMAD UR7, UR43, UR8, UR38 ;  /* 0x000000082b0772a4 */ /* 0x000fe4000f8e0226 */
[----:B------:R-:W-:Y:S02]  /*5ae0*/  @!UP0 UIMAD UR6, UR11, UR42, UR5 ;  /* 0x0000002a0b0682a4 */ /* 0x000fe4000f8e0205 */
[----:B------:R-:W-:Y:S01]  /*5af0*/  UIMAD UR4, UR58, UR9, UR37 ;  /* 0x000000093a0472a4 */ /* 0x000fe2000f8e0225 */
[----:B------:R-:W-:Y:S02]  /*5b00*/  @!UP0 UMOV UR5, UR10 ;  /* 0x0000000a00058c82 */ /* 0x000fe40008000000 */
[----:B------:R-:W-:Y:S02]  /*5b10*/  UIMAD UR38, UR5, UR43, UR7 ;  /* 0x0000002b052672a4 */ /* 0x000fe4000f8e0207 */
[----:B------:R-:W-:Y:S11]  /*5b20*/  UIMAD UR37, UR6, UR58, UR4 ;  /* 0x0000003a062572a4 */ /* 0x000ff6000f8e0204 */
[----:B------:R-:W-:Y:S01]  /*5b30*/  @!UPT UIADD3 URZ, UPT, UPT, URZ, URZ, URZ ;  /* 0x000000fffffff290 */ /* 0x000fe2000fffe0ff */
.L_x_91:
[----:B------:R-:W-:Y:S01]  /*5b40*/  UISETP.NE.AND UP0, UPT, UR39, 0x1, UPT ;  /* 0x000000012700788c */ /* 0x000fe2000bf05270 */
[----:B------:R-:W-:Y:S01]  /*5b50*/  LOP3.LUT P0, RZ, R49, 0x1b0, RZ, 0xc0, !PT ;  /* 0x000001b031ff7812 */ /* 0x000fe2000780c0ff */
[----:B------:R-:W-:Y:S01]  /*5b60*/  USHF.L.U32 UR50, UR24, 0x6, URZ ;  /* 0x0000000618327899 */ /* 0x000fe200080006ff */
[----:B------:R-:W-:Y:S01]  /*5b70*/  BSSY.RECONVERGENT B6, `(.L_x_92) ;  /* 0x0000034000067945 */ /* 0x000fe20003800200 */
[----:B------:R-:W-:Y:S01]  /*5b80*/  USHF.L.U32 UR49, UR28, 0x7, URZ ;  /* 0x000000071c317899 */ /* 0x000fe200080006ff */
[----:B------:R-:W-:Y:S06]  /*5b90*/  IADD3 R51, PT, PT, R51, 0x1, RZ ;  /* 0x0000000133337810 */ /* 0x000fec0007ffe0ff */
[----:B------:R-:W2:Y:S01]  /*5ba0*/  @!UP0 LDCU.128 UR12, c[0x0][0xb10] ;  /* 0x00016200ff0c87ac */ /* 0x000ea20008000c00 */
[----:B------:R-:W3:Y:S01]  /*5bb0*/  @!UP0 LDCU UR5, c[0x0][0xb0c] ;  /* 0x00016180ff0587ac */ /* 0x000ee20008000800 */
[----:B------:R-:W4:Y:S01]  /*5bc0*/  @!UP0 LDCU UR10, c[0x0][0xb20] ;  /* 0x00016400ff0a87ac */ /* 0x000f220008000800 */
[----:B--2---:R-:W-:Y:S02]  /*5bd0*/  UIMAD.WIDE.U32 UR8, UR38, UR12, URZ ;  /* 0x0000000c260872a5 */ /* 0x004fe4000f8e00ff */
[----:B------:R-:W-:Y:S02]  /*5be0*/  UIMAD.WIDE.U32 UR6, UR37, UR15, URZ ;  /* 0x0000000f250672a5 */ /* 0x000fe4000f8e00ff */
[----:B------:R-:W-:Y:S03]  /*5bf0*/  @!UP0 UISETP.NE.AND UP1, UPT, UR14, 0x1, UPT ;  /* 0x000000010e00888c */ /* 0x000fe6000bf25270 */
[----:B------:R-:W-:Y:S01]  /*5c00*/  @!UP0 UMOV UR4, UR9 ;  /* 0x0000000900048c82 */ /* 0x000fe20008000000 */
[----:B---3--:R-:W-:Y:S02]  /*5c10*/  @!UP0 UISETP.NE.AND UP2, UPT, UR5, 0x1, UPT ;  /* 0x000000010500888c */ /* 0x008fe4000bf45270 */
[----:B------:R-:W-:Y:S01]  /*5c20*/  @!UP0 USHF.R.U32.HI UR4, URZ, UR13, UR4 ;  /* 0x0000000dff048299 */ /* 0x000fe20008011604 */
[----:B------:R-:W-:Y:S02]  /*5c30*/  @!UP0 UMOV UR6, UR7 ;  /* 0x0000000700068c82 */ /* 0x000fe40008000000 */
[----:B----4-:R-:W-:Y:S02]  /*5c40*/  @!UP0 USHF.R.U32.HI UR6, URZ, UR10, UR6 ;  /* 0x0000000aff068299 */ /* 0x010fe40008011606 */
[----:B------:R-:W-:Y:S02]  /*5c50*/  @!UP0 USEL UR7, UR38, UR4, !UP2 ;  /* 0x0000000426078287 */ /* 0x000fe4000d000000 */
[----:B------:R-:W-:Y:S04]  /*5c60*/  @!UP0 USEL UR6, UR37, UR6, !UP1 ;  /* 0x0000000625068287 */ /* 0x000fe8000c800000 */
[----:B------:R-:W-:Y:S02]  /*5c70*/  @!UP0 UIADD3 UR4, UPT, UPT, -UR7, UR6, URZ ;  /* 0x0000000607048290 */ /* 0x000fe4000fffe1ff */
[----:B------:R-:W-:Y:S02]  /*5c80*/  @!UP0 UIADD3 UR6, UPT, UPT, UR7, -UR6, URZ ;  /* 0x8000000607068290 */ /* 0x000fe4000fffe0ff */
[----:B------:R-:W-:Y:S02]  /*5c90*/  @!UP0 UIMAD UR38, UR4, UR5, UR38 ;  /* 0x00000005042682a4 */ /* 0x000fe4000f8e0226 */
[----:B------:R-:W-:Y:S01]  /*5ca0*/  @!UP0 UIMAD UR37, UR6, UR14, UR37 ;  /* 0x0000000e062582a4 */ /* 0x000fe2000f8e0225 */
[----:B------:R-:W-:Y:S11]  /*5cb0*/  @!P0 BRA `(.L_x_93) ;  /* 0x00000000007c8947 */ /* 0x000ff60003800000 */
[----:B------:R-:W2:Y:S01]  /*5cc0*/  LDCU.64 UR8, c[0x4][0x80] ;  /* 0x01001000ff0877ac */ /* 0x000ea20008000a00 */
[----:B------:R-:W-:Y:S01]  /*5cd0*/  MOV R2, 0x0 ;  /* 0x0000000000027802 */ /* 0x000fe20000000f00 */
[----:B------:R-:W-:Y:S02]  /*5ce0*/  HFMA2 R12, -RZ, RZ, 0, 5.9604644775390625e-08 ;  /* 0x00000001ff0c7431 */ /* 0x000fe400000001ff */
[----:B------:R-:W-:Y:S01]  /*5cf0*/  IMAD.MOV.U32 R8, RZ, RZ, 0x70 ;  /* 0x00000070ff087424 */ /* 0x000fe200078e00ff */
[----:B------:R3:W4:Y:S01]  /*5d00*/  LDC.64 R14, c[0x4][R2] ;  /* 0x01000000020e7b82 */ /* 0x0007220000000a00 */
[----:B------:R-:W1:Y:S01]  /*5d10*/  LDCU.64 UR6, c[0x4][0x88] ;  /* 0x01001100ff0677ac */ /* 0x000e620008000a00 */
[----:B------:R-:W-:Y:S01]  /*5d20*/  IMAD.MOV.U32 R13, RZ, RZ, RZ ;  /* 0x000000ffff0d7224 */ /* 0x000fe200078e00ff */
[----:B------:R-:W1:Y:S01]  /*5d30*/  LDCU.64 UR4, c[0x4][0x8] ;  /* 0x01000100ff0477ac */ /* 0x000e620008000a00 */
[----:B--2---:R-:W-:Y:S01]  /*5d40*/  MOV R5, UR9 ;  /* 0x0000000900057c02 */ /* 0x004fe20008000f00 */
[----:B------:R-:W-:Y:S01]  /*5d50*/  IMAD.U32 R4, RZ, RZ, UR8 ;  /* 0x00000008ff047e24 */ /* 0x000fe2000f8e00ff */
[----:B-1----:R-:W-:Y:S01]  /*5d60*/  MOV R7, UR7 ;  /* 0x0000000700077c02 */ /* 0x002fe20008000f00 */
[----:B------:R-:W-:Y:S01]  /*5d70*/  IMAD.U32 R6, RZ, RZ, UR6 ;  /* 0x00000006ff067e24 */ /* 0x000fe2000f8e00ff */
[----:B------:R-:W-:Y:S01]  /*5d80*/  MOV R11, UR5 ;  /* 0x00000005000b7c02 */ /* 0x000fe20008000f00 */
[----:B------:R-:W-:Y:S02]  /*5d90*/  IMAD.U32 R10, RZ, RZ, UR4 ;  /* 0x00000004ff0a7e24 */ /* 0x000fe4000f8e00ff */
[----:B------:R-:W-:Y:S07]  /*5da0*/  LEPC R20, `(.L_x_94) ;  /* 0x000000001014794e */ /* 0x000fee0000000000 */
[----:B---345:R-:W-:Y:S05]  /*5db0*/  CALL.ABS.NOINC R14 ;  /* 0x000000000e007343 */ /* 0x038fea0003c00000 */
.L_x_94:
[----:B------:R-:W1:Y:S01]  /*5dc0*/  LDCU.64 UR8, c[0x4][0x80] ;  /* 0x01001000ff0877ac */ /* 0x000e620008000a00 */
[----:B------:R-:W2:Y:S01]  /*5dd0*/  LDC.64 R2, c[0x4][R2] ;  /* 0x0100000002027b82 */ /* 0x000ea20000000a00 */
[----:B------:R-:W-:Y:S02]  /*5de0*/  HFMA2 R12, -RZ, RZ, 0, 5.9604644775390625e-08 ;  /* 0x00000001ff0c7431 */ /* 0x000fe400000001ff */
[----:B------:R-:W-:Y:S02]  /*5df0*/  IMAD.MOV.U32 R8, RZ, RZ, 0x70 ;  /* 0x00000070ff087424 */ /* 0x000fe400078e00ff */
[----:B------:R-:W-:Y:S01]  /*5e00*/  IMAD.MOV.U32 R13, RZ, RZ, RZ ;  /* 0x000000ffff0d7224 */ /* 0x000fe200078e00ff */
[----:B------:R-:W3:Y:S01]  /*5e10*/  LDCU.64 UR6, c[0x4][0x88] ;  /* 0x01001100ff0677ac */ /* 0x000ee20008000a00 */
[----:B------:R-:W4:Y:S01]  /*5e20*/  LDCU.64 UR4, c[0x4][0x8] ;  /* 0x01000100ff0477ac */ /* 0x000f220008000a00 */
[----:B-1----:R-:W-:Y:S02]  /*5e30*/  MOV R4, UR8 ;  /* 0x0000000800047c02 */ /* 0x002fe40008000f00 */
[----:B------:R-:W-:Y:S02]  /*5e40*/  MOV R5, UR9 ;  /* 0x0000000900057c02 */ /* 0x000fe40008000f00 */
[----:B---3--:R-:W-:Y:S01]  /*5e50*/  MOV R7, UR7 ;  /* 0x0000000700077c02 */ /* 0x008fe20008000f00 */
[----:B------:R-:W-:Y:S01]  /*5e60*/  IMAD.U32 R6, RZ, RZ, UR6 ;  /* 0x00000006ff067e24 */ /* 0x000fe2000f8e00ff */
[----:B----4-:R-:W-:Y:S01]  /*5e70*/  MOV R11, UR5 ;  /* 0x00000005000b7c02 */ /* 0x010fe20008000f00 */
[----:B------:R-:W-:Y:S02]  /*5e80*/  IMAD.U32 R10, RZ, RZ, UR4 ;  /* 0x00000004ff0a7e24 */ /* 0x000fe4000f8e00ff */
[----:B------:R-:W-:Y:S07]  /*5e90*/  LEPC R20, `(.L_x_93) ;  /* 0x000000001014794e */ /* 0x000fee0000000000 */
[----:B--2---:R-:W-:Y:S05]  /*5ea0*/  CALL.ABS.NOINC R2 ;  /* 0x0000000002007343 */ /* 0x004fea0003c00000 */
.L_x_93:
[----:B------:R-:W-:Y:S05]  /*5eb0*/  BSYNC.RECONVERGENT B6 ;  /* 0x0000000000067941 */ /* 0x000fea0003800200 */
.L_x_92:
[----:B------:R-:W-:Y:S02]  /*5ec0*/  R2UR UR6, R48 ;  /* 0x00000000300672ca */ /* 0x000fe400000e0000 */
[----:B------:R-:W-:Y:S02]  /*5ed0*/  R2UR UR5, R58 ;  /* 0x000000003a0572ca */ /* 0x000fe400000e0000 */
[----:B------:R-:W-:Y:S02]  /*5ee0*/  R2UR UR4, R57 ;  /* 0x00000000390472ca */ /* 0x000fe400000e0000 */
[----:B------:R-:W-:Y:S02]  /*5ef0*/  ISETP.NE.U32.AND P4, PT, R42, RZ, PT ;  /* 0x000000ff2a00720c */ /* 0x000fe40003f85070 */
[----:B------:R-:W-:Y:S02]  /*5f00*/  ISETP.NE.U32.AND P2, PT, RZ, UR54, PT ;  /* 0x00000036ff007c0c */ /* 0x000fe4000bf45070 */
[----:B------:R-:W-:Y:S02]  /*5f10*/  ISETP.NE.AND.EX P4, PT, R43, RZ, PT, P4 ;  /* 0x000000ff2b00720c */ /* 0x000fe40003f85340 */
[----:B------:R-:W-:Y:S01]  /*5f20*/  ISETP.NE.AND.EX P2, PT, RZ, UR55, PT, P2 ;  /* 0x00000037ff007c0c */ /* 0x000fe2000bf45320 */
[----:B------:R-:W-:Y:S02]  /*5f30*/  UISETP.NE.AND UP2, UPT, UR6, URZ, UPT ;  /* 0x000000ff0600728c */ /* 0x000fe4000bf45270 */
[----:B------:R-:W-:Y:S04]  /*5f40*/  UISETP.NE.U32.AND UP0, UPT, UR5, URZ, UPT ;  /* 0x000000ff0500728c */ /* 0x000fe8000bf05070 */
[----:B------:R-:W-:Y:S01]  /*5f50*/  UISETP.NE.AND.EX UP1, UPT, UR4, URZ, UPT, UP0 ;  /* 0x000000ff0400728c */ /* 0x000fe2000bf25300 */
[----:B------:R-:W-:Y:S01]  /*5f60*/  PLOP3.LUT P1, PT, PT, PT, UP2, 0x80, 0x8 ;  /* 0x000000000008781c */ /* 0x000fe20003f2f028 */
[----:B------:R-:W-:Y:S03]  /*5f70*/  UPLOP3.LUT UP0, UPT, UPT, UPT, UPT, 0x40, 0x4 ;  /* 0x000000000004789c */ /* 0x000fe60003f0e870 */
[----:B------:R-:W-:Y:S06]  /*5f80*/  @UP2 UPLOP3.LUT UP0, UPT, UPT, UPT, UP1, 0x80, 0x8 ;  /* 0x000000000008289c */ /* 0x000fec0003f0f010 */
[----:B------:R-:W-:Y:S01]  /*5f90*/  PLOP3.LUT P0, PT, PT, PT, UP0, 0x80, 0x8 ;  /* 0x000000000008781c */ /* 0x000fe20003f0f008 */
[----:B------:R-:W-:Y:S01]  /*5fa0*/  @!UPT UIADD3 URZ, UPT, UPT, URZ, URZ, URZ ;  /* 0x000000fffffff290 */ /* 0x000fe2000fffe0ff */
[----:B------:R-:W-:Y:S11]  /*5fb0*/  BRA.U !UP1, `(.L_x_95) ;  /* 0x0000000109407547 */ /* 0x000ff6000b800000 */
[----:B------:R-:W-:Y:S01]  /*5fc0*/  UISETP.NE.U32.AND UP0, UPT, UR54, URZ, UPT ;  /* 0x000000ff3600728c */ /* 0x000fe2000bf05070 */
[----:B------:R-:W-:Y:S01]  /*5fd0*/  R2UR UR6, R58 ;  /* 0x000000003a0672ca */ /* 0x000fe200000e0000 */
[----:B------:R-:W2:Y:S01]  /*5fe0*/  LDCU.64 UR8, c[0x0][0x358] ;  /* 0x00006b00ff0877ac */ /* 0x000ea20008000a00 */
[----:B------:R-:W-:Y:S02]  /*5ff0*/  HFMA2 R45, -RZ, RZ, 0, 5.9604644775390625e-08 ;  /* 0x00000001ff2d7431 */ /* 0x000fe400000001ff */
[----:B-1----:R-:W-:Y:S01]  /*6000*/  IMAD.MOV.U32 R0, RZ, RZ, 0x1 ;  /* 0x00000001ff007424 */ /* 0x002fe200078e00ff */
[----:B------:R-:W-:Y:S06]  /*6010*/  UISETP.NE.AND.EX UP0, UPT, UR55, URZ, UPT, UP0 ;  /* 0x000000ff3700728c */ /* 0x000fec000bf05300 */
[----:B------:R-:W-:Y:S05]  /*6020*/  PLOP3.LUT P3, PT, PT, PT, UP0, 0x80, 0x8 ;  /* 0x000000000008781c */ /* 0x000fea0003f6f008 */
[----:B------:R-:W1:Y:S01]  /*6030*/  @UP0 LDCU.64 UR4, c[0x0][0x888] ;  /* 0x00011100ff0407ac */ /* 0x000e620008000a00 */
[----:B------:R-:W-:Y:S07]  /*6040*/  @UP0 UIMAD UR6, UR36, UR6, URZ ;  /* 0x00000006240602a4 */ /* 0x000fee000f8e02ff */
[----:B------:R-:W-:Y:S01]  /*6050*/  @!P3 PRMT R45, R0, 0x7610, R45 ;  /* 0x00007610002db816 */ /* 0x000fe2000000002d */
[----:B-1----:R-:W-:Y:S06]  /*6060*/  @UP0 UIMAD.WIDE UR4, UR6, 0x4, UR4 ;  /* 0x00000004060408a5 */ /* 0x002fec000f8e0204 */
[----:B------:R-:W-:Y:S02]  /*6070*/  IMAD.U32 R2, RZ, RZ, UR4 ;  /* 0x00000004ff027e24 */ /* 0x000fe4000f8e00ff */
[----:B------:R-:W-:Y:S03]  /*6080*/  IMAD.U32 R3, RZ, RZ, UR5 ;  /* 0x00000005ff037e24 */ /* 0x000fe6000f8e00ff */
[----:B------:R-:W1:Y:S02]  /*6090*/  @!UP0 LDCU UR4, c[0x0][0x880] ;  /* 0x00011000ff0487ac */ /* 0x000e640008000800 */
[----:B--2--5:R2:W5:Y:S02]  /*60a0*/  @P3 LDG.E R27, desc[UR8][R2.64] ;  /* 0x00000008021b3981 */ /* 0x024564000c1e1900 */
[----:B-12---:R-:W-:Y:S02]  /*60b0*/  @!P3 MOV R27, UR4 ;  /* 0x00000004001bbc02 */ /* 0x006fe40008000f00 */
.L_x_95:
[----:B------:R-:W-:Y:S05]  /*60c0*/  @!P4 BRA `(.L_x_96) ;  /* 0x000000000024c947 */ /* 0x000fea0003800000 */
[----:B------:R-:W-:Y:S01]  /*60d0*/  ISETP.NE.U32.AND P3, PT, R40, RZ, PT ;  /* 0x000000ff2800720c */ /* 0x000fe20003f65070 */
[----:B------:R-:W2:Y:S03]  /*60e0*/  LDCU.64 UR4, c[0x0][0x358] ;  /* 0x00006b00ff0477ac */ /* 0x000ea60008000a00 */
[----:B------:R-:W-:Y:S11]  /*60f0*/  ISETP.NE.AND.EX P3, PT, R41, RZ, PT, P3 ;  /* 0x000000ff2900720c */ /* 0x000ff60003f65330 */
[----:B------:R-:W-:Y:S02]  /*6100*/  @!UPT UIADD3 URZ, UPT, UPT, URZ, URZ, URZ ;  /* 0x000000fffffff290 */ /* 0x000fe4000fffe0ff */
[----:B------:R-:W3:Y:S01]  /*6110*/  @P3 LDC.64 R2, c[0x0][0x8a8] ;  /* 0x00022a00ff023b82 */ /* 0x000ee20000000a00 */
[----:B-1----:R-:W-:Y:S04]  /*6120*/  @P3 IMAD R0, R42, UR36, RZ ;  /* 0x000000242a003c24 */ /* 0x002fe8000f8e02ff */
[----:B---3--:R-:W-:Y:S05]  /*6130*/  @P3 IMAD.WIDE R2, R0, 0x4, R2 ;  /* 0x0000000400023825 */ /* 0x008fea00078e0202 */
[----:B--2--5:R2:W5:Y:S02]  /*6140*/  @P3 LDG.E R24, desc[UR4][R2.64] ;  /* 0x0000000402183981 */ /* 0x024564000c1e1900 */
[----:B--2---:R-:W3:Y:S02]  /*6150*/  @!P3 LDC R24, c[0x0][0x8a0] ;  /* 0x00022800ff18bb82 */ /* 0x004ee40000000800 */
.L_x_96:
[----:B-----5:R-:W-:Y:S01]  /*6160*/  FSETP.NEU.AND P3, PT, R27, RZ, PT ;  /* 0x000000ff1b00720b */ /* 0x020fe20003f6d000 */
[----:B------:R-:W-:Y:S01]  /*6170*/  IMAD.SHL.U32 R63, R44, 0x2, RZ ;  /* 0x000000022c3f7824 */ /* 0x000fe200078e00ff */
[----:B------:R-:W-:Y:S01]  /*6180*/  SEL R4, RZ, 0xffffffff, P2 ;  /* 0xffffffffff047807 */ /* 0x000fe20001000000 */
[----:B------:R-:W-:Y:S01]  /*6190*/  BSSY B1, `(.L_x_97) ;  /* 0x0000036000017945 */ /* 0x000fe20003800000 */
[----:B------:R-:W-:Y:S01]  /*61a0*/  @P1 LOP3.LUT P2, RZ, R45, 0xff, RZ, 0xc0, !PT ;  /* 0x000000ff2dff1812 */ /* 0x000fe2000784c0ff */
[----:B------:R-:W-:Y:S01]  /*61b0*/  VIADD R61, R63, UR44 ;  /* 0x0000002c3f3d7c36 */ /* 0x000fe20008000000 */
[----:B-1----:R-:W-:Y:S01]  /*61c0*/  @P1 SEL R0, RZ, 0xffffffff, P3 ;  /* 0xffffffffff001807 */ /* 0x002fe20001800000 */
[----:B------:R-:W-:Y:S01]  /*61d0*/  IMAD.MOV.U32 R64, RZ, RZ, 0x1 ;  /* 0x00000001ff407424 */ /* 0x000fe200078e00ff */
[----:B------:R-:W-:Y:S01]  /*61e0*/  LOP3.LUT R54, R54, 0x1, RZ, 0x3c, !PT ;  /* 0x0000000136367812 */ /* 0x000fe200078e3cff */
[----:B------:R-:W-:Y:S01]  /*61f0*/  IMAD.MOV.U32 R62, RZ, RZ, RZ ;  /* 0x000000ffff3e7224 */ /* 0x000fe200078e00ff */
[----:B------:R-:W-:Y:S02]  /*6200*/  @P0 SEL R0, R4, R0, !P2 ;  /* 0x0000000004000207 */ /* 0x000fe40005000000 */
[----:B------:R-:W-:Y:S02]  /*6210*/  CS2R R38, SRZ ;  /* 0x0000000000267805 */ /* 0x000fe4000001ff00 */
[----:B------:R-:W-:Y:S02]  /*6220*/  LEA R26, R22, UR44, 0x3 ;  /* 0x0000002c161a7c11 */ /* 0x000fe4000f8e18ff */
[----:B------:R-:W-:Y:S02]  /*6230*/  CS2R R36, SRZ ;  /* 0x0000000000247805 */ /* 0x000fe4000001ff00 */
[----:B------:R-:W-:Y:S02]  /*6240*/  @P1 LOP3.LUT R0, R0, 0x1, RZ, 0xc0, !PT ;  /* 0x0000000100001812 */ /* 0x000fe400078ec0ff */
[----:B------:R-:W-:Y:S02]  /*6250*/  CS2R R30, SRZ ;  /* 0x00000000001e7805 */ /* 0x000fe4000001ff00 */
[----:B------:R-:W-:Y:S02]  /*6260*/  SHF.L.U32 R2, R53, 0x1f, RZ ;  /* 0x0000001f35027819 */ /* 0x000fe400000006ff */
[----:B------:R-:W-:Y:S02]  /*6270*/  CS2R R28, SRZ ;  /* 0x00000000001c7805 */ /* 0x000fe4000001ff00 */
[----:B------:R-:W-:Y:S01]  /*6280*/  ISETP.NE.U32.OR P5, PT, R0, 0x1, !P1 ;  /* 0x000000010000780c */ /* 0x000fe20004fa5470 */
[----:B------:R-:W-:Y:S01]  /*6290*/  IMAD.IADD R60, R55, 0x1, R61 ;  /* 0x00000001373c7824 */ /* 0x000fe200078e023d */
[----:B------:R-:W-:Y:S02]  /*62a0*/  PLOP3.LUT P2, PT, PT, PT, UP1, 0x80, 0x8 ;  /* 0x000000000008781c */ /* 0x000fe40003f4f018 */
[----:B------:R-:W-:Y:S02]  /*62b0*/  LEA.HI R25, R22, R22, RZ, 0x1 ;  /* 0x0000001616197211 */ /* 0x000fe400078f08ff */
[----:B------:R-:W-:Y:S02]  /*62c0*/  LOP3.LUT P4, R50, R45, 0xff, RZ, 0xc0, !PT ;  /* 0x000000ff2d327812 */ /* 0x000fe4000788c0ff */
[----:B------:R-:W-:Y:S02]  /*62d0*/  SEL R3, RZ, 0xffffffff, P3 ;  /* 0xffffffffff037807 */ /* 0x000fe40001800000 */
[----:B------:R-:W-:Y:S03]  /*62e0*/  P2R R59, PR, RZ, 0x20 ;  /* 0x00000020ff3b7803 */ /* 0x000fe60000000000 */
[----:B------:R-:W-:Y:S02]  /*62f0*/  @P5 SHF.L.U32 R0, R54, 0x1f, RZ ;  /* 0x0000001f36005819 */ /* 0x000fe400000006ff */
[----:B------:R-:W-:Y:S02]  /*6300*/  @P2 SEL R3, R4, R3, !P4 ;  /* 0x0000000304032207 */ /* 0x000fe40006000000 */
[----:B------:R1:W2:Y:S02]  /*6310*/  @P5 SYNCS.PHASECHK.TRANS64.TRYWAIT P1, [UR44+0x40], R0 ;  /* 0x00004000ff0055a7 */ /* 0x0002a4000802112c */
[----:B------:R-:W-:Y:S04]  /*6320*/  LOP3.LUT R3, R3, 0x1, RZ, 0xc0, !PT ;  /* 0x0000000103037812 */ /* 0x000fe800078ec0ff */
[----:B------:R-:W-:Y:S04]  /*6330*/  ISETP.NE.U32.AND P2, PT, R3, 0x1, PT ;  /* 0x000000010300780c */ /* 0x000fe80003f45070 */
[----:B------:R-:W-:Y:S01]  /*6340*/  P2R R65, PR, RZ, 0x4 ;  /* 0x00000004ff417803 */ /* 0x000fe20000000000 */
[----:B------:R4:W3:Y:S01]  /*6350*/  SYNCS.PHASECHK.TRANS64.TRYWAIT P0, [R26+URZ+0xb0], R2 ;  /* 0x0000b0021a0075a7 */ /* 0x0008e200080011ff */
[C---:B-1----:R-:W-:Y:S01]  /*6360*/  IMAD.SHL.U32 R0, R25.reuse, 0x40, RZ ;  /* 0x0000004019007824 */ /* 0x042fe200078e00ff */
[----:B------:R-:W-:Y:S04]  /*6370*/  LOP3.LUT R25, R25, 0xffe, RZ, 0xc0, !PT ;  /* 0x00000ffe19197812 */ /* 0x000fe800078ec0ff */
[----:B------:R-:W-:Y:S01]  /*6380*/  LOP3.LUT R0, R0, 0xffffff80, RZ, 0xc0, !PT ;  /* 0xffffff8000007812 */ /* 0x000fe200078ec0ff */
[----:B------:R-:W-:Y:S04]  /*6390*/  IMAD.IADD R25, R22, 0x1, -R25 ;  /* 0x0000000116197824 */ /* 0x000fe800078e0a19 */
[----:B------:R-:W-:Y:S04]  /*63a0*/  IMAD.IADD R0, R23, 0x1, R0 ;  /* 0x0000000117007824 */ /* 0x000fe800078e0200 */
[----:B------:R-:W-:Y:S01]  /*63b0*/  IMAD R25, R25, 0x100000, R0 ;  /* 0x0010000019197824 */ /* 0x000fe200078e0200 */
[----:B--2---:R-:W-:Y:S01]  /*63c0*/  @P5 SEL R64, RZ, 0x1, !P1 ;  /* 0x00000001ff405807 */ /* 0x004fe20004800000 */
[----:B----4-:R-:W-:Y:S06]  /*63d0*/  @!P5 BRA `(.L_x_98) ;  /* 0x000000000044d947 */ /* 0x010fec0003800000 */
[----:B------:R-:W-:Y:S01]  /*63e0*/  IMAD.MOV.U32 R38, RZ, RZ, RZ ;  /* 0x000000ffff267224 */ /* 0x000fe200078e00ff */
[----:B------:R-:W-:Y:S01]  /*63f0*/  ISETP.NE.AND P1, PT, R64, RZ, PT ;  /* 0x000000ff4000720c */ /* 0x000fe20003f25270 */
[----:B------:R-:W-:Y:S01]  /*6400*/  BSSY B0, `(.L_x_99) ;  /* 0x0000008000007945 */ /* 0x000fe20003800000 */
[----:B------:R-:W-:Y:S02]  /*6410*/  CS2R R30, SRZ ;  /* 0x00000000001e7805 */ /* 0x000fe4000001ff00 */
[----:B------:R-:W-:Y:S02]  /*6420*/  CS2R R28, SRZ ;  /* 0x00000000001c7805 */ /* 0x000fe4000001ff00 */
[----:B------:R-:W-:Y:S07]  /*6430*/  CS2R R36, SRZ ;  /* 0x0000000000247805 */ /* 0x000fee000001ff00 */
[----:B------:R-:W-:Y:S05]  /*6440*/  @P1 BRA `(.L_x_100) ;  /* 0x00000000000c1947 */ /* 0x000fea0003800000 */
[----:B------:R-:W-:Y:S04]  /*6450*/  SHF.L.U32 R3, R54, 0x1f, RZ ;  /* 0x0000001f36037819 */ /* 0x000fe800000006ff */
[----:B------:R-:W1:Y:S02]  /*6460*/  SYNCS.PHASECHK.TRANS64.TRYWAIT P1, [UR44+0x40], R3 ;  /* 0x00004003ff0075a7 */ /* 0x000e64000802112c */
[----:B-1----:R-:W-:Y:S05]  /*6470*/  @!P1 BRA `(.L_x_101) ;  /* 0x0000002c00b09947 */ /* 0x002fea0003800000 */
.L_x_100:
[----:B------:R-:W-:Y:S05]  /*6480*/  BSYNC B0 ;  /* 0x0000000000007941 */ /* 0x000fea0003800000 */
.L_x_99:
[----:B------:R-:W-:Y:S01]  /*6490*/  ISETP.NE.AND P1, PT, R65, RZ, PT ;  /* 0x000000ff4100720c */ /* 0x000fe20003f25270 */
[----:B------:R-:W-:Y:S11]  /*64a0*/  HFMA2 R62, -RZ, RZ, 0, 5.9604644775390625e-08 ;  /* 0x00000001ff3e7431 */ /* 0x000ff600000001ff */
[----:B------:R-:W-:Y:S01]  /*64b0*/  @!UPT UIADD3 URZ, UPT, UPT, URZ, URZ, URZ ;  /* 0x000000fffffff290 */ /* 0x000fe2000fffe0ff */
[----:B------:R-:W-:Y:S05]  /*64c0*/  @P1 WARPSYNC.ALL ;  /* 0x0000000000001948 */ /* 0x000fea0003800000 */
[----:B------:R2:W4:Y:S04]  /*64d0*/  @P1 LDSM.16.M88.4 R28, [R63+UR44+0x200] ;  /* 0x0002002c3f1c183b */ /* 0x0005280008000200 */
[----:B------:R2:W1:Y:S02]  /*64e0*/  @P1 LDSM.16.M88.4 R36, [R60+0x200] ;  /* 0x000200003c24183b */ /* 0x0004640000000200 */
.L_x_98:
[----:B------:R-:W-:Y:S05]  /*64f0*/  BSYNC B1 ;  /* 0x0000000000017941 */ /* 0x000fea0003800000 */
.L_x_97:
[----:B-1----:R-:W-:Y:S04]  /*6500*/  SHF.R.U32.HI R0, RZ, 0x15, R25 ;  /* 0x00000015ff007819 */ /* 0x002fe80000011619 */
[----:B------:R-:W-:Y:S01]  /*6510*/  LOP3.LUT P1, RZ, R0, 0x3, R46, 0x48, !PT ;  /* 0x0000000300ff7812 */ /* 0x000fe2000782482e */
[----:B------:R-:W-:Y:S01]  /*6520*/  @!UPT UIADD3 URZ, UPT, UPT, URZ, URZ, URZ ;  /* 0x000000fffffff290 */ /* 0x000fe2000fffe0ff */
[----:B---3--:R-:W-:Y:S11]  /*6530*/  @P0 BRA `(.L_x_102) ;  /* 0x0000000000080947 */ /* 0x008ff60003800000 */
[----:B------:R-:W1:Y:S02]  /*6540*/  SYNCS.PHASECHK.TRANS64.TRYWAIT P0, [R26+URZ+0xb0], R2 ;  /* 0x0000b0021a0075a7 */ /* 0x000e6400080011ff */
[----:B-1----:R-:W-:Y:S05]  /*6550*/  @!P0 BRA `(.L_x_103) ;  /* 0x0000002c00908947 */ /* 0x002fea0003800000 */
.L_x_102:
[----:B------:R-:W-:Y:S05]  /*6560*/  @!P1 BRA `(.L_x_104) ;  /* 0x0000000000409947 */ /* 0x000fea0003800000 */
[----:B------:R-:W3:Y:S01]  /*6570*/  LDCU.64 UR8, c[0x4][0x70] ;  /* 0x01000e00ff0877ac */ /* 0x000ee20008000a00 */
[----:B------:R-:W-:Y:S01]  /*6580*/  MOV R3, 0x0 ;  /* 0x0000000000037802 */ /* 0x000fe20000000f00 */
[----:B------:R-:W-:Y:S02]  /*6590*/  HFMA2 R12, -RZ, RZ, 0, 5.9604644775390625e-08 ;  /* 0x00000001ff0c7431 */ /* 0x000fe400000001ff */
[----:B------:R-:W-:Y:S02]  /*65a0*/  IMAD.MOV.U32 R8, RZ, RZ, 0x192 ;  /* 0x00000192ff087424 */ /* 0x000fe400078e00ff */
[----:B------:R-:W-:Y:S01]  /*65b0*/  IMAD.MOV.U32 R13, RZ, RZ, RZ ;  /* 0x000000ffff0d7224 */ /* 0x000fe200078e00ff */
[----:B------:R-:W5:Y:S01]  /*65c0*/  LDCU.64 UR6, c[0x4][0x78] ;  /* 0x01000f00ff0677ac */ /* 0x000f620008000a00 */
[----:B-1----:R-:W1:Y:S01]  /*65d0*/  LDC.64 R2, c[0x4][R3] ;  /* 0x0100000003027b82 */ /* 0x002e620000000a00 */
[----:B------:R-:W2:Y:S01]  /*65e0*/  LDCU.64 UR4, c[0x4][0x10] ;  /* 0x01000200ff0477ac */ /* 0x000ea20008000a00 */
[----:B---3--:R-:W-:Y:S01]  /*65f0*/  MOV R5, UR9 ;  /* 0x0000000900057c02 */ /* 0x008fe20008000f00 */
[----:B------:R-:W-:Y:S01]  /*6600*/  IMAD.U32 R4, RZ, RZ, UR8 ;  /* 0x00000008ff047e24 */ /* 0x000fe2000f8e00ff */
[----:B-----5:R-:W-:Y:S01]  /*6610*/  MOV R7, UR7 ;  /* 0x0000000700077c02 */ /* 0x020fe20008000f00 */
[----:B------:R-:W-:Y:S01]  /*6620*/  IMAD.U32 R6, RZ, RZ, UR6 ;  /* 0x00000006ff067e24 */ /* 0x000fe2000f8e00ff */
[----:B--2---:R-:W-:Y:S01]  /*6630*/  MOV R11, UR5 ;  /* 0x00000005000b7c02 */ /* 0x004fe20008000f00 */
[----:B------:R-:W-:Y:S02]  /*6640*/  IMAD.U32 R10, RZ, RZ, UR4 ;  /* 0x00000004ff0a7e24 */ /* 0x000fe4000f8e00ff */
[----:B------:R-:W-:Y:S07]  /*6650*/  LEPC R20, `(.L_x_104) ;  /* 0x000000001014794e */ /* 0x000fee0000000000 */
[----:B-1--4-:R-:W-:Y:S05]  /*6660*/  CALL.ABS.NOINC R2 ;  /* 0x0000000002007343 */ /* 0x012fea0003c00000 */
.L_x_104:
[----:B------:R-:W-:Y:S05]  /*6670*/  WARPSYNC.ALL ;  /* 0x0000000000007948 */ /* 0x000fea0003800000 */
[----:B------:R-:W-:Y:S01]  /*6680*/  R2UR UR4, R25 ;  /* 0x00000000190472ca */ /* 0x000fe200000e0000 */
[--C-:B----4-:R-:W-:Y:S01]  /*6690*/  HADD2.F32 R3, -RZ, R28.reuse.H0_H0 ;  /* 0x2000001cff037230 */ /* 0x110fe20000004100 */
[----:B------:R-:W-:Y:S01]  /*66a0*/  ISETP.NE.AND P0, PT, R56, RZ, PT ;  /* 0x000000ff3800720c */ /* 0x000fe20003f05270 */
[--C-:B------:R-:W-:Y:S01]  /*66b0*/  HADD2.F32 R20, -RZ, R29.reuse.H0_H0 ;  /* 0x2000001dff147230 */ /* 0x100fe20000004100 */
[----:B------:R-:W-:Y:S01]  /*66c0*/  BSSY.RECONVERGENT B0, `(.L_x_105) ;  /* 0x000004c000007945 */ /* 0x000fe20003800200 */
[----:B------:R-:W-:Y:S08]  /*66d0*/  HADD2.F32 R21, -RZ, R29.H1_H1 ;  /* 0x3000001dff157230 */ /* 0x000ff00000004100 */
[----:B------:R-:W3:Y:S02]  /*66e0*/  LDTM.16dp256bit.x4 R4, tmem[UR4] ;  /* 0x00000004000479ee */ /* 0x000ee40008120000 */
[C---:B---3--:R-:W-:Y:S01]  /*66f0*/  FMUL R0, R24.reuse, R4 ;  /* 0x0000000418007220 */ /* 0x048fe20000400000 */
[----:B------:R-:W-:Y:S02]  /*6700*/  HADD2.F32 R4, -RZ, R28.H1_H1 ;  /* 0x3000001cff047230 */ /* 0x000fe40000004100 */
[C---:B-1----:R-:W-:Y:S01]  /*6710*/  FMUL R2, R24.reuse, R5 ;  /* 0x0000000518027220 */ /* 0x042fe20000400000 */
[C---:B------:R-:W-:Y:S01]  /*6720*/  FMUL R7, R24.reuse, R7 ;  /* 0x0000000718077220 */ /* 0x040fe20000400000 */
[C---:B------:R-:W-:Y:S01]  /*6730*/  FFMA R0, R27.reuse, R3, R0 ;  /* 0x000000031b007223 */ /* 0x040fe20000000000 */
[C---:B------:R-:W-:Y:S01]  /*6740*/  FMUL R3, R24.reuse, R6 ;  /* 0x0000000618037220 */ /* 0x040fe20000400000 */
[C---:B------:R-:W-:Y:S01]  /*6750*/  FFMA R2, R27.reuse, R4, R2 ;  /* 0x000000041b027223 */ /* 0x040fe20000000002 */
[C---:B------:R-:W-:Y:S01]  /*6760*/  FMUL R4, R24.reuse, R8 ;  /* 0x0000000818047220 */ /* 0x040fe20000400000 */
[C---:B------:R-:W-:Y:S01]  /*6770*/  FMUL R8, R24.reuse, R12 ;  /* 0x0000000c18087220 */ /* 0x040fe20000400000 */
[C---:B------:R-:W-:Y:S01]  /*6780*/  FFMA R3, R27.reuse, R20, R3 ;  /* 0x000000141b037223 */ /* 0x040fe20000000003 */
[----:B------:R-:W-:Y:S01]  /*6790*/  FMUL R12, R24, R16 ;  /* 0x00000010180c7220 */ /* 0x000fe20000400000 */
[--C-:B------:R-:W-:Y:S01]  /*67a0*/  HADD2.F32 R16, -RZ, R30.reuse.H0_H0 ;  /* 0x2000001eff107230 */ /* 0x100fe20000004100 */
[----:B------:R-:W-:Y:S01]  /*67b0*/  F2FP.F16.F32.PACK_AB R32, R2, R0 ;  /* 0x000000000220723e */ /* 0x000fe200000000ff */
[----:B------:R-:W-:Y:S02]  /*67c0*/  HADD2.F32 R0, -RZ, R30.H1_H1 ;  /* 0x3000001eff007230 */ /* 0x000fe40000004100 */
[C---:B------:R-:W-:Y:S01]  /*67d0*/  FFMA R7, R27.reuse, R21, R7 ;  /* 0x000000151b077223 */ /* 0x040fe20000000007 */
[C---:B------:R-:W-:Y:S01]  /*67e0*/  FMUL R5, R24.reuse, R9 ;  /* 0x0000000918057220 */ /* 0x040fe20000400000 */
[--C-:B------:R-:W-:Y:S02]  /*67f0*/  HADD2.F32 R2, -RZ, R31.reuse.H0_H0 ;  /* 0x2000001fff027230 */ /* 0x100fe40000004100 */
[C---:B------:R-:W-:Y:S01]  /*6800*/  FFMA R4, R27.reuse, R16, R4 ;  /* 0x000000101b047223 */ /* 0x040fe20000000004 */
[C---:B------:R-:W-:Y:S01]  /*6810*/  FMUL R6, R24.reuse, R10 ;  /* 0x0000000a18067220 */ /* 0x040fe20000400000 */
[C---:B------:R-:W-:Y:S01]  /*6820*/  FFMA R5, R27.reuse, R0, R5 ;  /* 0x000000001b057223 */ /* 0x040fe20000000005 */
[----:B------:R-:W-:Y:S02]  /*6830*/  HADD2.F32 R16, -RZ, R31.H1_H1 ;  /* 0x3000001fff107230 */ /* 0x000fe40000004100 */
[C---:B------:R-:W-:Y:S01]  /*6840*/  FMUL R11, R24.reuse, R11 ;  /* 0x0000000b180b7220 */ /* 0x040fe20000400000 */
[----:B------:R-:W-:Y:S01]  /*6850*/  FFMA R6, R27, R2, R6 ;  /* 0x000000021b067223 */ /* 0x000fe20000000006 */
[--C-:B------:R-:W-:Y:S01]  /*6860*/  HADD2.F32 R0, -RZ, R36.reuse.H0_H0 ;  /* 0x20000024ff007230 */ /* 0x100fe20000004100 */
[----:B------:R-:W-:Y:S01]  /*6870*/  F2FP.F16.F32.PACK_AB R33, R7, R3 ;  /* 0x000000030721723e */ /* 0x000fe200000000ff */
[----:B------:R-:W-:Y:S02]  /*6880*/  HADD2.F32 R2, -RZ, R36.H1_H1 ;  /* 0x30000024ff027230 */ /* 0x000fe40000004100 */
[C---:B------:R-:W-:Y:S01]  /*6890*/  FMUL R9, R24.reuse, R13 ;  /* 0x0000000d18097220 */ /* 0x040fe20000400000 */
[--C-:B------:R-:W-:Y:S02]  /*68a0*/  HADD2.F32 R3, -RZ, R37.reuse.H0_H0 ;  /* 0x20000025ff037230 */ /* 0x100fe40000004100 */
[C---:B------:R-:W-:Y:S01]  /*68b0*/  FMUL R10, R24.reuse, R14 ;  /* 0x0000000e180a7220 */ /* 0x040fe20000400000 */
[C---:B------:R-:W-:Y:S01]  /*68c0*/  FFMA R11, R27.reuse, R16, R11 ;  /* 0x000000101b0b7223 */ /* 0x040fe2000000000b */
[C---:B------:R-:W-:Y:S01]  /*68d0*/  FFMA R8, R27.reuse, R0, R8 ;  /* 0x000000001b087223 */ /* 0x040fe20000000008 */
[C---:B------:R-:W-:Y:S01]  /*68e0*/  FFMA R9, R27.reuse, R2, R9 ;  /* 0x000000021b097223 */ /* 0x040fe20000000009 */
[----:B------:R-:W-:Y:S02]  /*68f0*/  HADD2.F32 R0, -RZ, R37.H1_H1 ;  /* 0x30000025ff007230 */ /* 0x000fe40000004100 */
[----:B------:R-:W-:Y:S01]  /*6900*/  FFMA R10, R27, R3, R10 ;  /* 0x000000031b0a7223 */ /* 0x000fe2000000000a */
[C---:B------:R-:W-:Y:S01]  /*6910*/  FMUL R15, R24.reuse, R15 ;  /* 0x0000000f180f7220 */ /* 0x040fe20000400000 */
[--C-:B------:R-:W-:Y:S01]  /*6920*/  HADD2.F32 R2, -RZ, R38.reuse.H0_H0 ;  /* 0x20000026ff027230 */ /* 0x100fe20000004100 */
[----:B------:R-:W-:Y:S01]  /*6930*/  F2FP.F16.F32.PACK_AB R34, R5, R4 ;  /* 0x000000040522723e */ /* 0x000fe200000000ff */
[----:B------:R-:W-:Y:S02]  /*6940*/  HADD2.F32 R3, -RZ, R38.H1_H1 ;  /* 0x30000026ff037230 */ /* 0x000fe40000004100 */
[C---:B------:R-:W-:Y:S01]  /*6950*/  FMUL R13, R24.reuse, R17 ;  /* 0x00000011180d7220 */ /* 0x040fe20000400000 */
[--C-:B------:R-:W-:Y:S02]  /*6960*/  HADD2.F32 R4, -RZ, R39.reuse.H0_H0 ;  /* 0x20000027ff047230 */ /* 0x100fe40000004100 */
[C---:B------:R-:W-:Y:S01]  /*6970*/  FMUL R14, R24.reuse, R18 ;  /* 0x00000012180e7220 */ /* 0x040fe20000400000 */
[----:B------:R-:W-:Y:S02]  /*6980*/  HADD2.F32 R5, -RZ, R39.H1_H1 ;  /* 0x30000027ff057230 */ /* 0x000fe40000004100 */
[C---:B------:R-:W-:Y:S01]  /*6990*/  FFMA R15, R27.reuse, R0, R15 ;  /* 0x000000001b0f7223 */ /* 0x040fe2000000000f */
[----:B------:R-:W-:Y:S01]  /*69a0*/  FMUL R19, R24, R19 ;  /* 0x0000001318137220 */ /* 0x000fe20000400000 */
[C---:B------:R-:W-:Y:S01]  /*69b0*/  FFMA R12, R27.reuse, R2, R12 ;  /* 0x000000021b0c7223 */ /* 0x040fe2000000000c */
[C---:B------:R-:W-:Y:S01]  /*69c0*/  FFMA R13, R27.reuse, R3, R13 ;  /* 0x000000031b0d7223 */ /* 0x040fe2000000000d */
[C---:B------:R-:W-:Y:S01]  /*69d0*/  FFMA R14, R27.reuse, R4, R14 ;  /* 0x000000041b0e7223 */ /* 0x040fe2000000000e */
[----:B------:R-:W-:Y:S01]  /*69e0*/  FFMA R19, R27, R5, R19 ;  /* 0x000000051b137223 */ /* 0x000fe20000000013 */
[----:B------:R-:W-:Y:S02]  /*69f0*/  F2FP.F16.F32.PACK_AB R35, R11, R6 ;  /* 0x000000060b23723e */ /* 0x000fe400000000ff */
[----:B------:R-:W-:Y:S02]  /*6a00*/  F2FP.F16.F32.PACK_AB R8, R9, R8 ;  /* 0x000000080908723e */ /* 0x000fe400000000ff */
[----:B------:R-:W-:Y:S01]  /*6a10*/  F2FP.F16.F32.PACK_AB R9, R15, R10 ;  /* 0x0000000a0f09723e */ /* 0x000fe200000000ff */
[----:B------:R1:W-:Y:S01]  /*6a20*/  STSM.16.M88.4 [R61+0x200], R32 ;  /* 0x000200203d007844 */ /* 0x0003e20000000200 */
[----:B------:R-:W-:Y:S02]  /*6a30*/  F2FP.F16.F32.PACK_AB R10, R13, R12 ;  /* 0x0000000c0d0a723e */ /* 0x000fe400000000ff */
[----:B------:R-:W-:Y:S05]  /*6a40*/  F2FP.F16.F32.PACK_AB R11, R19, R14 ;  /* 0x0000000e130b723e */ /* 0x000fea00000000ff */
[----:B------:R1:W-:Y:S01]  /*6a50*/  STSM.16.M88.4 [R60+0x200], R8 ;  /* 0x000200083c007844 */ /* 0x0003e20000000200 */
[----:B------:R-:W-:Y:S01]  /*6a60*/  @!PT LDS RZ, [RZ] ;  /* 0x00000000fffff984 */ /* 0x000fe20000000800 */
[----:B------:R-:W-:Y:S01]  /*6a70*/  @!PT LDS RZ, [RZ] ;  /* 0x00000000fffff984 */ /* 0x000fe20000000800 */
[----:B------:R-:W-:Y:S01]  /*6a80*/  @!PT LDS RZ, [RZ] ;  /* 0x00000000fffff984 */ /* 0x000fe20000000800 */
[----:B------:R-:W-:Y:S01]  /*6a90*/  @!PT LDS RZ, [RZ] ;  /* 0x00000000fffff984 */ /* 0x000fe20000000800 */
[----:B------:R3:W-:Y:S07]  /*6aa0*/  MEMBAR.ALL.CTA ;  /* 0x0000000000007992 */ /* 0x0007ee0000008000 */
[----:B---3--:R-:W3:Y:S02]  /*6ab0*/  FENCE.VIEW.ASYNC.S ;  /* 0x00000000000073c6 */ /* 0x008ee40000000000 */
[----:B---3--:R-:W-:Y:S06]  /*6ac0*/  BAR.SYNC.DEFER_BLOCKING 0x1, 0x80 ;  /* 0x0042000000007b1d */ /* 0x008fec0000010000 */
[----:B------:R-:W-:Y:S05]  /*6ad0*/  @P0 BRA `(.L_x_106) ;  /* 0x0000000000280947 */ /* 0x000fea0003800000 */
[----:B------:R-:W3:Y:S01]  /*6ae0*/  LDCU.64 UR6, c[0x0][0x348] ;  /* 0x00006900ff0677ac */ /* 0x000ee20008000a00 */
[----:B------:R-:W-:Y:S01]  /*6af0*/  UIADD3 UR4, UPT, UPT, UR44, 0x200, URZ ;  /* 0x000002002c047890 */ /* 0x000fe2000fffe0ff */
[----:B------:R-:W-:Y:S05]  /*6b00*/  UMOV UR51, UR36 ;  /* 0x0000002400337c82 */ /* 0x000fea0008000000 */
[----:B------:R-:W-:Y:S04]  /*6b10*/  MOV R49, UR4 ;  /* 0x0000000400317c02 */ /* 0x000fe80008000f00 */
[----:B------:R-:W-:Y:S01]  /*6b20*/  R2UR UR48, R49 ;  /* 0x00000000313072ca */ /* 0x000fe200000e0000 */
[----:B---3--:R-:W-:Y:S04]  /*6b30*/  UIADD3 UR4, UP0, UPT, UR6, 0x680, URZ ;  /* 0x0000068006047890 */ /* 0x008fe8000ff1e0ff */
[----:B------:R-:W-:Y:S09]  /*6b40*/  UIADD3.X UR5, UPT, UPT, URZ, UR7, URZ, UP0, !UPT ;  /* 0x00000007ff057290 */ /* 0x000ff200087fe4ff */
[----:B------:R3:W-:Y:S01]  /*6b50*/  UTMASTG.3D [UR48], [UR4] ;  /* 0x00000030040073b5 */ /* 0x0007e20008010000 */
[----:B------:R0:W-:Y:S01]  /*6b60*/  UTMACMDFLUSH ;  /* 0x00000000000079b7 */ /* 0x0001e20000000000 */
[----:B---3--:R-:W-:Y:S04]  /*6b70*/  DEPBAR.LE SB0, 0x1 ;  /* 0x000080400000791a */ /* 0x008fe80000000000 */
.L_x_106:
[----:B------:R-:W-:Y:S05]  /*6b80*/  BSYNC.RECONVERGENT B0 ;  /* 0x0000000000007941 */ /* 0x000fea0003800200 */
.L_x_105:
[----:B------:R-:W-:Y:S01]  /*6b90*/  BAR.SYNC.DEFER_BLOCKING 0x1, 0x80 ;  /* 0x0042000000007b1d */ /* 0x000fe20000010000 */
[----:B------:R-:W-:Y:S01]  /*6ba0*/  ISETP.NE.AND P1, PT, R59, RZ, PT ;  /* 0x000000ff3b00720c */ /* 0x000fe20003f25270 */
[----:B------:R-:W-:Y:S01]  /*6bb0*/  UISETP.NE.AND UP0, UPT, UR52, URZ, UPT ;  /* 0x000000ff3400728c */ /* 0x000fe2000bf05270 */
[----:B------:R-:W-:Y:S11]  /*6bc0*/  LEA R2, R62, UR44, 0x3 ;  /* 0x0000002c3e027c11 */ /* 0x000ff6000f8e18ff */
[----:B------:R-:W-:Y:S01]  /*6bd0*/  @P1 SHF.L.U32 R3, R54, 0x1f, RZ ;  /* 0x0000001f36031819 */ /* 0x000fe200000006ff */
[----:B------:R-:W-:Y:S06]  /*6be0*/  BRA.U !UP0, `(.L_x_107) ;  /* 0x0000000108247547 */ /* 0x000fec000b800000 */
[----:B------:R-:W-:Y:S01]  /*6bf0*/  IMAD.U32 R4, RZ, RZ, UR46 ;  /* 0x0000002eff047e24 */ /* 0x000fe2000f8e00ff */
[----:B------:R-:W-:Y:S01]  /*6c00*/  MOV R0, UR47 ;  /* 0x0000002f00007c02 */ /* 0x000fe20008000f00 */
[----:B------:R-:W-:Y:S03]  /*6c10*/  UIADD3 UR4, UPT, UPT, UR46, 0x1, URZ ;  /* 0x000000012e047890 */ /* 0x000fe6000fffe0ff */
[----:B------:R-:W-:Y:S01]  /*6c20*/  @P1 LEA R4, R4, UR44, 0x3 ;  /* 0x0000002c04041c11 */ /* 0x000fe2000f8e18ff */
[----:B------:R-:W-:Y:S04]  /*6c30*/  UISETP.NE.AND UP0, UPT, UR4, 0x4, UPT ;  /* 0x000000040400788c */ /* 0x000fe8000bf05270 */
[----:B------:R-:W-:Y:S01]  /*6c40*/  @P1 VIADD R4, R4, 0x60 ;  /* 0x0000006004041836 */ /* 0x000fe20000000000 */
[----:B------:R-:W-:Y:S04]  /*6c50*/  USEL UR46, UR4, URZ, UP0 ;  /* 0x000000ff042e7287 */ /* 0x000fe80008000000 */
[----:B------:R-:W-:Y:S04]  /*6c60*/  @P1 PRMT R0, R0, 0x654, R4 ;  /* 0x0000065400001816 */ /* 0x000fe80000000004 */
[----:B------:R3:W-:Y:S04]  /*6c70*/  @P1 SYNCS.ARRIVE.TRANS64.RED.A1T0 RZ, [R0+URZ], RZ ;  /* 0x000000ff00ff19a7 */ /* 0x0007e800081004ff */
.L_x_107:
[----:B------:R-:W4:Y:S01]  /*6c80*/  @P1 SYNCS.PHASECHK.TRANS64.TRYWAIT P0, [R2+URZ+0x40], R3 ;  /* 0x00004003020015a7 */ /* 0x000f2200080011ff */
[----:B------:R-:W-:Y:S01]  /*6c90*/  BSSY B1, `(.L_x_108) ;  /* 0x0000013000017945 */ /* 0x000fe20003800000 */
[----:B----4-:R-:W-:Y:S03]  /*6ca0*/  @P1 SEL R64, RZ, 0x1, !P0 ;  /* 0x00000001ff401807 */ /* 0x010fe60004000000 */
[----:B------:R-:W-:Y:S05]  /*6cb0*/  @!P1 BRA `(.L_x_109) ;  /* 0x0000000000409947 */ /* 0x000fea0003800000 */
[----:B------:R-:W-:Y:S01]  /*6cc0*/  ISETP.NE.AND P1, PT, R65, RZ, PT ;  /* 0x000000ff4100720c */ /* 0x000fe20003f25270 */
[----:B------:R-:W-:Y:S01]  /*6cd0*/  BSSY B0, `(.L_x_110) ;  /* 0x0000009000007945 */ /* 0x000fe20003800000 */
[----:B------:R-:W-:Y:S11]  /*6ce0*/  ISETP.NE.AND P0, PT, R64, RZ, PT ;  /* 0x000000ff4000720c */ /* 0x000ff60003f05270 */
[----:B------:R-:W-:Y:S05]  /*6cf0*/  @P1 IMAD R4, R62, 0x1000, R63 ;  /* 0x000010003e041824 */ /* 0x000fea00078e023f */
[----:B------:R-:W-:Y:S05]  /*6d00*/  @P1 IADD3 R3, PT, PT, R4, UR44, RZ ;  /* 0x0000002c04031c10 */ /* 0x000fea000fffe0ff */
[----:B------:R-:W-:Y:S01]  /*6d10*/  @P1 IMAD.IADD R3, R55, 0x1, R3 ;  /* 0x0000000137031824 */ /* 0x000fe200078e0203 */
[----:B------:R-:W-:Y:S06]  /*6d20*/  @P0 BRA `(.L_x_111) ;  /* 0x00000000000c0947 */ /* 0x000fec0003800000 */
[----:B---3--:R-:W-:Y:S04]  /*6d30*/  SHF.L.U32 R0, R54, 0x1f, RZ ;  /* 0x0000001f36007819 */ /* 0x008fe800000006ff */
[----:B------:R-:W3:Y:S02]  /*6d40*/  SYNCS.PHASECHK.TRANS64.TRYWAIT P0, [R2+URZ+0x40], R0 ;  /* 0x00004000020075a7 */ /* 0x000ee400080011ff */
[----:B---3--:R-:W-:Y:S05]  /*6d50*/  @!P0 BRA `(.L_x_112) ;  /* 0x0000002400a48947 */ /* 0x008fea0003800000 */
.L_x_111:
[----:B------:R-:W-:Y:S05]  /*6d60*/  BSYNC B0 ;  /* 0x0000000000007941 */ /* 0x000fea0003800000 */
.L_x_110:
[----:B------:R-:W-:Y:S02]  /*6d70*/  ISETP.NE.AND P0, PT, R65, RZ, PT ;  /* 0x000000ff4100720c */ /* 0x000fe40003f05270 */
[----:B------:R-:W-:Y:S11]  /*6d80*/  IADD3 R62, PT, PT, R62, 0x1, RZ ;  /* 0x000000013e3e7810 */ /* 0x000ff60007ffe0ff */
[----:B------:R-:W-:Y:S05]  /*6d90*/  @P0 WARPSYNC.ALL ;  /* 0x0000000000000948 */ /* 0x000fea0003800000 */
[----:B------:R4:W1:Y:S04]  /*6da0*/  @P0 LDSM.16.M88.4 R28, [R4+UR44+0x200] ;  /* 0x0002002c041c083b */ /* 0x0008680008000200 */
[----:B------:R4:W1:Y:S02]  /*6db0*/  @P0 LDSM.16.M88.4 R36, [R3+0x200] ;  /* 0x000200000324083b */ /* 0x0008640000000200 */
.L_x_109:
[----:B------:R-:W-:Y:S05]  /*6dc0*/  BSYNC B1 ;  /* 0x0000000000017941 */ /* 0x000fea0003800000 */
.L_x_108:
[----:B---3--:R-:W-:Y:S05]  /*6dd0*/  VIADD R0, R25, 0x20 ;  /* 0x0000002019007836 */ /* 0x008fea0000000000 */
[----:B------:R-:W-:Y:S04]  /*6de0*/  SHF.R.U32.HI R0, RZ, 0x15, R0 ;  /* 0x00000015ff007819 */ /* 0x000fe80000011600 */
[----:B------:R-:W-:Y:S11]  /*6df0*/  LOP3.LUT P0, RZ, R0, 0x3, R46, 0x48, !PT ;  /* 0x0000000300ff7812 */ /* 0x000ff6000780482e */
[----:B------:R-:W-:Y:S02]  /*6e00*/  @!UPT UIADD3 URZ, UPT, UPT, URZ, URZ, URZ ;  /* 0x000000fffffff290 */ /* 0x000fe4000fffe0ff */
[----:B------:R-:W-:Y:S05]  /*6e10*/  @!P0 BRA `(.L_x_113) ;  /* 0x0000000000408947 */ /* 0x000fea0003800000 */
[----:B------:R-:W3:Y:S01]  /*6e20*/  LDCU.64 UR8, c[0x4][0x70] ;  /* 0x01000e00ff0877ac */ /* 0x000ee20008000a00 */
[----:B----4-:R-:W-:Y:S01]  /*6e30*/  MOV R3, 0x0 ;  /* 0x0000000000037802 */ /* 0x010fe20000000f00 */
[----:B------:R-:W-:Y:S02]  /*6e40*/  HFMA2 R12, -RZ, RZ, 0, 5.9604644775390625e-08 ;  /* 0x00000001ff0c7431 */ /* 0x000fe400000001ff */
[----:B-1----:R-:W-:Y:S02]  /*6e50*/  IMAD.MOV.U32 R8, RZ, RZ, 0x192 ;  /* 0x00000192ff087424 */ /* 0x002fe400078e00ff */
[----:B------:R-:W-:Y:S01]  /*6e60*/  IMAD.MOV.U32 R13, RZ, RZ, RZ ;  /* 0x000000ffff0d7224 */ /* 0x000fe200078e00ff */
[----:B------:R-:W1:Y:S01]  /*6e70*/  LDCU.64 UR6, c[0x4][0x78] ;  /* 0x01000f00ff0677ac */ /* 0x000e620008000a00 */
[----:B------:R-:W4:Y:S01]  /*6e80*/  LDC.64 R2, c[0x4][R3] ;  /* 0x0100000003027b82 */ /* 0x000f220000000a00 */
[----:B------:R-:W5:Y:S01]  /*6e90*/  LDCU.64 UR4, c[0x4][0x10] ;  /* 0x01000200ff0477ac */ /* 0x000f620008000a00 */
[----:B---3--:R-:W-:Y:S01]  /*6ea0*/  MOV R5, UR9 ;  /* 0x0000000900057c02 */ /* 0x008fe20008000f00 */
[----:B------:R-:W-:Y:S01]  /*6eb0*/  IMAD.U32 R4, RZ, RZ, UR8 ;  /* 0x00000008ff047e24 */ /* 0x000fe2000f8e00ff */
[----:B-1----:R-:W-:Y:S01]  /*6ec0*/  MOV R7, UR7 ;  /* 0x0000000700077c02 */ /* 0x002fe20008000f00 */
[----:B------:R-:W-:Y:S01]  /*6ed0*/  IMAD.U32 R6, RZ, RZ, UR6 ;  /* 0x00000006ff067e24 */ /* 0x000fe2000f8e00ff */
[----:B-----5:R-:W-:Y:S01]  /*6ee0*/  MOV R11, UR5 ;  /* 0x00000005000b7c02 */ /* 0x020fe20008000f00 */
[----:B------:R-:W-:Y:S02]  /*6ef0*/  IMAD.U32 R10, RZ, RZ, UR4 ;  /* 0x00000004ff0a7e24 */ /* 0x000fe4000f8e00ff */
[----:B------:R-:W-:Y:S07]  /*6f00*/  LEPC R20, `(.L_x_113) ;  /* 0x000000001014794e */ /* 0x000fee0000000000 */
[----:B--2-4-:R-:W-:Y:S05]  /*6f10*/  CALL.ABS.NOINC R2 ;  /* 0x0000000002007343 */ /* 0x014fea0003c00000 */
.L_x_113:
[----:B------:R-:W-:Y:S01]  /*6f20*/  ISETP.NE.AND P6, PT, R59, RZ, PT ;  /* 0x000000ff3b00720c */ /* 0x000fe20003fc5270 */
[----:B------:R-:W-:Y:S05]  /*6f30*/  WARPSYNC.ALL ;  /* 0x0000000000007948 */ /* 0x000fea0003800000 */
[----:B------:R-:W-:Y:S01]  /*6f40*/  R2UR UR4, R25 ;  /* 0x00000000190472ca */ /* 0x000fe200000e0000 */
[----:B-1--4-:R-:W-:Y:S01]  /*6f50*/  HADD2.F32 R3, -RZ, R28.H0_H0 ;  /* 0x2000001cff037230 */ /* 0x012fe20000004100 */
[----:B------:R-:W-:Y:S01]  /*6f60*/  ISETP.NE.AND P0, PT, R56, RZ, PT ;  /* 0x000000ff3800720c */ /* 0x000fe20003f05270 */
[----:B------:R-:W-:Y:S01]  /*6f70*/  HADD2.F32 R20, -RZ, R30.H0_H0 ;  /* 0x2000001eff147230 */ /* 0x000fe20000004100 */
[----:B------:R-:W-:Y:S09]  /*6f80*/  BSSY.RECONVERGENT B0, `(.L_x_114) ;  /* 0x0000053000007945 */ /* 0x000ff20003800200 */
[----:B------:R-:W1:Y:S02]  /*6f90*/  LDTM.16dp256bit.x4 R4, tmem[UR4+0x20] ;  /* 0x00002004000479ee */ /* 0x000e640008120000 */
[C---:B-1----:R-:W-:Y:S01]  /*6fa0*/  FMUL R0, R24.reuse, R4 ;  /* 0x0000000418007220 */ /* 0x042fe20000400000 */
[----:B------:R-:W-:Y:S02]  /*6fb0*/  HADD2.F32 R4, -RZ, R28.H1_H1 ;  /* 0x3000001cff047230 */ /* 0x000fe40000004100 */
[C---:B------:R-:W-:Y:S01]  /*6fc0*/  FMUL R2, R24.reuse, R5 ;  /* 0x0000000518027220 */ /* 0x040fe20000400000 */
[--C-:B------:R-:W-:Y:S02]  /*6fd0*/  HADD2.F32 R5, -RZ, R29.reuse.H0_H0 ;  /* 0x2000001dff057230 */ /* 0x100fe40000004100 */
[C---:B------:R-:W-:Y:S01]  /*6fe0*/  FFMA R0, R27.reuse, R3, R0 ;  /* 0x000000031b007223 */ /* 0x040fe20000000000 */
[C---:B------:R-:W-:Y:S01]  /*6ff0*/  FMUL R3, R24.reuse, R6 ;  /* 0x0000000618037220 */ /* 0x040fe20000400000 */
[----:B------:R-:W-:Y:S02]  /*7000*/  HADD2.F32 R6, -RZ, R29.H1_H1 ;  /* 0x3000001dff067230 */ /* 0x000fe40000004100 */
[C---:B------:R-:W-:Y:S01]  /*7010*/  FFMA R2, R27.reuse, R4, R2 ;  /* 0x000000041b027223 */ /* 0x040fe20000000002 */
[C---:B------:R-:W-:Y:S01]  /*7020*/  FMUL R7, R24.reuse, R7 ;  /* 0x0000000718077220 */ /* 0x040fe20000400000 */
[C---:B------:R-:W-:Y:S01]  /*7030*/  FFMA R3, R27.reuse, R5, R3 ;  /* 0x000000051b037223 */ /* 0x040fe20000000003 */
[C---:B------:R-:W-:Y:S01]  /*7040*/  FMUL R4, R24.reuse, R8 ;  /* 0x0000000818047220 */ /* 0x040fe20000400000 */
[----:B------:R-:W-:Y:S01]  /*7050*/  FMUL R5, R24, R9 ;  /* 0x0000000918057220 */ /* 0x000fe20000400000 */
[----:B------:R-:W-:Y:S01]  /*7060*/  F2FP.F16.F32.PACK_AB R32, R2, R0 ;  /* 0x000000000220723e */ /* 0x000fe200000000ff */
[C---:B------:R-:W-:Y:S01]  /*7070*/  FFMA R7, R27.reuse, R6, R7 ;  /* 0x000000061b077223 */ /* 0x040fe20000000007 */
[----:B------:R-:W-:Y:S02]  /*7080*/  HADD2.F32 R0, -RZ, R30.H1_H1 ;  /* 0x3000001eff007230 */ /* 0x000fe40000004100 */
[----:B------:R-:W-:Y:S01]  /*7090*/  FFMA R4, R27, R20, R4 ;  /* 0x000000141b047223 */ /* 0x000fe20000000004 */
[--C-:B------:R-:W-:Y:S02]  /*70a0*/  HADD2.F32 R2, -RZ, R31.reuse.H0_H0 ;  /* 0x2000001fff027230 */ /* 0x100fe40000004100 */
[C---:B------:R-:W-:Y:S01]  /*70b0*/  FMUL R6, R24.reuse, R10 ;  /* 0x0000000a18067220 */ /* 0x040fe20000400000 */
[----:B------:R-:W-:Y:S01]  /*70c0*/  F2FP.F16.F32.PACK_AB R33, R7, R3 ;  /* 0x000000030721723e */ /* 0x000fe200000000ff */
[----:B------:R-:W-:Y:S02]  /*70d0*/  HADD2.F32 R3, -RZ, R31.H1_H1 ;  /* 0x3000001fff037230 */ /* 0x000fe40000004100 */
[----:B------:R-:W-:Y:S01]  /*70e0*/  FFMA R5, R27, R0, R5 ;  /* 0x000000001b057223 */ /* 0x000fe20000000005 */
[C---:B------:R-:W-:Y:S01]  /*70f0*/  FMUL R11, R24.reuse, R11 ;  /* 0x0000000b180b7220 */ /* 0x040fe20000400000 */
[--C-:B------:R-:W-:Y:S02]  /*7100*/  HADD2.F32 R7, -RZ, R36.reuse.H0_H0 ;  /* 0x20000024ff077230 */ /* 0x100fe40000004100 */
[C---:B------:R-:W-:Y:S01]  /*7110*/  FMUL R8, R24.reuse, R12 ;  /* 0x0000000c18087220 */ /* 0x040fe20000400000 */
[----:B------:R-:W-:Y:S01]  /*7120*/  HADD2.F32 R0, -RZ, R36.H1_H1 ;  /* 0x30000024ff007230 */ /* 0x000fe20000004100 */
[----:B------:R-:W-:Y:S01]  /*7130*/  F2FP.F16.F32.PACK_AB R34, R5, R4 ;  /* 0x000000040522723e */ /* 0x000fe200000000ff */
[C---:B------:R-:W-:Y:S01]  /*7140*/  FMUL R9, R24.reuse, R13 ;  /* 0x0000000d18097220 */ /* 0x040fe20000400000 */
[C---:B------:R-:W-:Y:S01]  /*7150*/  FFMA R6, R27.reuse, R2, R6 ;  /* 0x000000021b067223 */ /* 0x040fe20000000006 */
[C---:B------:R-:W-:Y:S01]  /*7160*/  FFMA R11, R27.reuse, R3, R11 ;  /* 0x000000031b0b7223 */ /* 0x040fe2000000000b */
[C---:B------:R-:W-:Y:S01]  /*7170*/  FFMA R8, R27.reuse, R7, R8 ;  /* 0x000000071b087223 */ /* 0x040fe20000000008 */
[----:B------:R-:W-:Y:S01]  /*7180*/  FFMA R9, R27, R0, R9 ;  /* 0x000000001b097223 */ /* 0x000fe20000000009 */
[--C-:B------:R-:W-:Y:S02]  /*7190*/  HADD2.F32 R2, -RZ, R37.reuse.H0_H0 ;  /* 0x20000025ff027230 */ /* 0x100fe40000004100 */
[C---:B------:R-:W-:Y:S01]  /*71a0*/  FMUL R10, R24.reuse, R14 ;  /* 0x0000000e180a7220 */ /* 0x040fe20000400000 */
[----:B------:R-:W-:Y:S01]  /*71b0*/  F2FP.F16.F32.PACK_AB R35, R11, R6 ;  /* 0x000000060b23723e */ /* 0x000fe200000000ff */
[----:B------:R-:W-:Y:S01]  /*71c0*/  HADD2.F32 R0, -RZ, R37.H1_H1 ;  /* 0x30000025ff007230 */ /* 0x000fe20000004100 */
[----:B------:R-:W-:Y:S01]  /*71d0*/  F2FP.F16.F32.PACK_AB R8, R9, R8 ;  /* 0x000000080908723e */ /* 0x000fe200000000ff */
[C---:B------:R-:W-:Y:S01]  /*71e0*/  FMUL R15, R24.reuse, R15 ;  /* 0x0000000f180f7220 */ /* 0x040fe20000400000 */
[C---:B------:R-:W-:Y:S01]  /*71f0*/  FFMA R10, R27.reuse, R2, R10 ;  /* 0x000000021b0a7223 */ /* 0x040fe2000000000a */
[----:B------:R1:W-:Y:S01]  /*7200*/  STSM.16.M88.4 [R61+0x1200], R32 ;  /* 0x001200203d007844 */ /* 0x0003e20000000200 */
[--C-:B------:R-:W-:Y:S02]  /*7210*/  HADD2.F32 R2, -RZ, R38.reuse.H0_H0 ;  /* 0x20000026ff027230 */ /* 0x100fe40000004100 */
[----:B------:R-:W-:Y:S01]  /*7220*/  FFMA R15, R27, R0, R15 ;  /* 0x000000001b0f7223 */ /* 0x000fe2000000000f */
[C---:B------:R-:W-:Y:S01]  /*7230*/  FMUL R12, R24.reuse, R16 ;  /* 0x00000010180c7220 */ /* 0x040fe20000400000 */
[----:B------:R-:W-:Y:S02]  /*7240*/  HADD2.F32 R0, -RZ, R38.H1_H1 ;  /* 0x30000026ff007230 */ /* 0x000fe40000004100 */
[C---:B------:R-:W-:Y:S01]  /*7250*/  FMUL R13, R24.reuse, R17 ;  /* 0x00000011180d7220 */ /* 0x040fe20000400000 */
[--C-:B------:R-:W-:Y:S01]  /*7260*/  HADD2.F32 R3, -RZ, R39.reuse.H0_H0 ;  /* 0x20000027ff037230 */ /* 0x100fe20000004100 */
[----:B------:R-:W-:Y:S01]  /*7270*/  F2FP.F16.F32.PACK_AB R9, R15, R10 ;  /* 0x0000000a0f09723e */ /* 0x000fe200000000ff */
[C---:B------:R-:W-:Y:S01]  /*7280*/  FMUL R14, R24.reuse, R18 ;  /* 0x00000012180e7220 */ /* 0x040fe20000400000 */
[----:B------:R-:W-:Y:S02]  /*7290*/  HADD2.F32 R4, -RZ, R39.H1_H1 ;  /* 0x30000027ff047230 */ /* 0x000fe40000004100 */
[----:B------:R-:W-:Y:S01]  /*72a0*/  FMUL R19, R24, R19 ;  /* 0x0000001318137220 */ /* 0x000fe20000400000 */
[C---:B------:R-:W-:Y:S01]  /*72b0*/  FFMA R12, R27.reuse, R2, R12 ;  /* 0x000000021b0c7223 */ /* 0x040fe2000000000c */
[----:B------:R-:W-:Y:S01]  /*72c0*/  MOV R2, UR46 ;  /* 0x0000002e00027c02 */ /* 0x000fe20008000f00 */
[C---:B------:R-:W-:Y:S01]  /*72d0*/  FFMA R13, R27.reuse, R0, R13 ;  /* 0x000000001b0d7223 */ /* 0x040fe2000000000d */
[C---:B------:R-:W-:Y:S01]  /*72e0*/  FFMA R14, R27.reuse, R3, R14 ;  /* 0x000000031b0e7223 */ /* 0x040fe2000000000e */
[----:B------:R-:W-:Y:S01]  /*72f0*/  FFMA R19, R27, R4, R19 ;  /* 0x000000041b137223 */ /* 0x000fe20000000013 */
[----:B------:R-:W-:Y:S02]  /*7300*/  @P6 LEA R2, R2, UR44, 0x3 ;  /* 0x0000002c02026c11 */ /* 0x000fe4000f8e18ff */
[----:B------:R-:W-:Y:S02]  /*7310*/  F2FP.F16.F32.PACK_AB R10, R13, R12 ;  /* 0x0000000c0d0a723e */ /* 0x000fe400000000ff */
[----:B------:R-:W-:Y:S02]  /*7320*/  F2FP.F16.F32.PACK_AB R11, R19, R14 ;  /* 0x0000000e130b723e */ /* 0x000fe400000000ff */
[----:B------:R-:W-:Y:S02]  /*7330*/  MOV R0, UR47 ;  /* 0x0000002f00007c02 */ /* 0x000fe40008000f00 */
[----:B------:R-:W-:Y:S01]  /*7340*/  @P6 IADD3 R2, PT, PT, R2, 0x60, RZ ;  /* 0x0000006002026810 */ /* 0x000fe20007ffe0ff */
[----:B------:R1:W-:Y:S01]  /*7350*/  STSM.16.M88.4 [R60+0x1200], R8 ;  /* 0x001200083c007844 */ /* 0x0003e20000000200 */
[----:B------:R-:W-:Y:S02]  /*7360*/  @P6 SHF.L.U32 R3, R54, 0x1f, RZ ;  /* 0x0000001f36036819 */ /* 0x000fe400000006ff */
[----:B------:R-:W-:Y:S01]  /*7370*/  @P6 PRMT R0, R0, 0x654, R2 ;  /* 0x0000065400006816 */ /* 0x000fe20000000002 */
[----:B------:R-:W-:Y:S01]  /*7380*/  @!PT LDS RZ, [RZ] ;  /* 0x00000000fffff984 */ /* 0x000fe20000000800 */
[----:B------:R-:W-:Y:S01]  /*7390*/  @!PT LDS RZ, [RZ] ;  /* 0x00000000fffff984 */ /* 0x000fe20000000800 */
[----:B------:R-:W-:Y:S01]  /*73a0*/  @!PT LDS RZ, [RZ] ;  /* 0x00000000fffff984 */ /* 0x000fe20000000800 */
[----:B------:R-:W-:Y:S01]  /*73b0*/  @!PT LDS RZ, [RZ] ;  /* 0x00000000fffff984 */ /* 0x000fe20000000800 */
[----:B------:R3:W-:Y:S06]  /*73c0*/  MEMBAR.ALL.CTA ;  /* 0x0000000000007992 */ /* 0x0007ec0000008000 */
[----:B---3--:R-:W3:Y:S01]  /*73d0*/  FENCE.VIEW.ASYNC.S ;  /* 0x00000000000073c6 */ /* 0x008ee20000000000 */
[----:B------:R-:W-:Y:S01]  /*73e0*/  LEA R2, R62, UR44, 0x3 ;  /* 0x0000002c3e027c11 */ /* 0x000fe2000f8e18ff */
[----:B---3--:R-:W-:Y:S06]  /*73f0*/  BAR.SYNC.DEFER_BLOCKING 0x1, 0x80 ;  /* 0x0042000000007b1d */ /* 0x008fec0000010000 */
[----:B------:R-:W-:Y:S05]  /*7400*/  @P0 BRA `(.L_x_115) ;  /* 0x0000000000280947 */ /* 0x000fea0003800000 */
[----:B------:R-:W3:Y:S01]  /*7410*/  LDCU.64 UR6, c[0x0][0x348] ;  /* 0x00006900ff0677ac */ /* 0x000ee20008000a00 */
[----:B------:R-:W-:Y:S02]  /*7420*/  UIADD3 UR9, UPT, UPT, UR49, 0x20, URZ ;  /* 0x0000002031097890 */ /* 0x000fe4000fffe0ff */
[----:B------:R-:W-:Y:S01]  /*7430*/  UIADD3 UR8, UPT, UPT, UR44, 0x1200, URZ ;  /* 0x000012002c087890 */ /* 0x000fe2000fffe0ff */
[----:B------:R-:W-:Y:S01]  /*7440*/  UMOV UR10, UR50 ;  /* 0x00000032000a7c82 */ /* 0x000fe20008000000 */
[----:B------:R-:W-:Y:S01]  /*7450*/  UMOV UR11, UR36 ;  /* 0x00000024000b7c82 */ /* 0x000fe20008000000 */
[----:B---3--:R-:W-:Y:S04]  /*7460*/  UIADD3 UR4, UP0, UPT, UR6, 0x680, URZ ;  /* 0x0000068006047890 */ /* 0x008fe8000ff1e0ff */
[----:B------:R-:W-:Y:S09]  /*7470*/  UIADD3.X UR5, UPT, UPT, URZ, UR7, URZ, UP0, !UPT ;  /* 0x00000007ff057290 */ /* 0x000ff200087fe4ff */
[----:B------:R3:W-:Y:S01]  /*7480*/  UTMASTG.3D [UR8], [UR4] ;  /* 0x00000008040073b5 */ /* 0x0007e20008010000 */
[----:B------:R0:W-:Y:S01]  /*7490*/  UTMACMDFLUSH ;  /* 0x00000000000079b7 */ /* 0x0001e20000000000 */
[----:B---3--:R-:W-:Y:S04]  /*74a0*/  DEPBAR.LE SB0, 0x1 ;  /* 0x000080400000791a */ /* 0x008fe80000000000 */
.L_x_115:
[----:B------:R-:W-:Y:S05]  /*74b0*/  BSYNC.RECONVERGENT B0 ;  /* 0x0000000000007941 */ /* 0x000fea0003800200 */
.L_x_114:
[----:B------:R-:W-:Y:S01]  /*74c0*/  BAR.SYNC.DEFER_BLOCKING 0x1, 0x80 ;  /* 0x0042000000007b1d */ /* 0x000fe20000010000 */
[----:B------:R-:W-:Y:S04]  /*74d0*/  UIADD3 UR4, UPT, UPT, UR46, 0x1, URZ ;  /* 0x000000012e047890 */ /* 0x000fe8000fffe0ff */
[----:B------:R-:W-:Y:S04]  /*74e0*/  UISETP.NE.AND UP0, UPT, UR4, 0x4, UPT ;  /* 0x000000040400788c */ /* 0x000fe8000bf05270 */
[----:B------:R-:W-:Y:S01]  /*74f0*/  USEL UR45, UR4, URZ, UP0 ;  /* 0x000000ff042d7287 */ /* 0x000fe20008000000 */
[----:B------:R3:W-:Y:S01]  /*7500*/  @P6 SYNCS.ARRIVE.TRANS64.RED.A1T0 RZ, [R0+URZ], RZ ;  /* 0x000000ff00ff69a7 */ /* 0x0007e200081004ff */
[----:B------:R-:W-:Y:S01]  /*7510*/  BSSY B1, `(.L_x_116) ;  /* 0x0000014000017945 */ /* 0x000fe20003800000 */
[----:B------:R-:W4:Y:S02]  /*7520*/  @P6 SYNCS.PHASECHK.TRANS64.TRYWAIT P0, [R2+URZ+0x40], R3 ;  /* 0x00004003020065a7 */ /* 0x000f2400080011ff */
[----:B----4-:R-:W-:Y:S01]  /*7530*/  @P6 SEL R64, RZ, 0x1, !P0 ;  /* 0x00000001ff406807 */ /* 0x010fe20004000000 */
[----:B---3--:R-:W-:Y:S06]  /*7540*/  @!P6 BRA `(.L_x_117) ;  /* 0x000000000040e947 */ /* 0x008fec0003800000 */
[----:B------:R-:W-:Y:S01]  /*7550*/  ISETP.NE.AND P1, PT, R65, RZ, PT ;  /* 0x000000ff4100720c */ /* 0x000fe20003f25270 */
[----:B------:R-:W-:Y:S01]  /*7560*/  BSSY B0, `(.L_x_118) ;  /* 0x0000009000007945 */ /* 0x000fe20003800000 */
[----:B------:R-:W-:Y:S11]  /*7570*/  ISETP.NE.AND P0, PT, R64, RZ, PT ;  /* 0x000000ff4000720c */ /* 0x000ff60003f05270 */
[----:B------:R-:W-:Y:S05]  /*7580*/  @P1 IMAD R3, R62, 0x1000, R63 ;  /* 0x000010003e031824 */ /* 0x000fea00078e023f */
[----:B------:R-:W-:Y:S05]  /*7590*/  @P1 IADD3 R0, PT, PT, R3, UR44, RZ ;  /* 0x0000002c03001c10 */ /* 0x000fea000fffe0ff */
[----:B------:R-:W-:Y:S01]  /*75a0*/  @P1 IMAD.IADD R0, R55, 0x1, R0 ;  /* 0x0000000137001824 */ /* 0x000fe200078e0200 */
[----:B------:R-:W-:Y:S06]  /*75b0*/  @P0 BRA `(.L_x_119) ;  /* 0x00000000000c0947 */ /* 0x000fec0003800000 */
[----:B------:R-:W-:Y:S04]  /*75c0*/  SHF.L.U32 R4, R54, 0x1f, RZ ;  /* 0x0000001f36047819 */ /* 0x000fe800000006ff */
[----:B------:R-:W3:Y:S02]  /*75d0*/  SYNCS.PHASECHK.TRANS64.TRYWAIT P0, [R2+URZ+0x40], R4 ;  /* 0x00004004020075a7 */ /* 0x000ee400080011ff */
[----:B---3--:R-:W-:Y:S05]  /*75e0*/  @!P0 BRA `(.L_x_120) ;  /* 0x0000001c00948947 */ /* 0x008fea0003800000 */
.L_x_119:
[----:B------:R-:W-:Y:S05]  /*75f0*/  BSYNC B0 ;  /* 0x0000000000007941 */ /* 0x000fea0003800000 */
.L_x_118:
[----:B------:R-:W-:Y:S02]  /*7600*/  ISETP.NE.AND P0, PT, R65, RZ, PT ;  /* 0x000000ff4100720c */ /* 0x000fe40003f05270 */
[----:B------:R-:W-:Y:S11]  /*7610*/  IADD3 R62, PT, PT, R62, 0x1, RZ ;  /* 0x000000013e3e7810 */ /* 0x000ff60007ffe0ff */
[----:B------:R-:W-:Y:S05]  /*7620*/  @P0 WARPSYNC.ALL ;  /* 0x0000000000000948 */ /* 0x000fea0003800000 */
[----:B------:R4:W1:Y:S04]  /*7630*/  @P0 LDSM.16.M88.4 R28, [R3+UR44+0x200] ;  /* 0x0002002c031c083b */ /* 0x0008680008000200 */
[----:B------:R4:W1:Y:S02]  /*7640*/  @P0 LDSM.16.M88.4 R36, [R0+0x200] ;  /* 0x000200000024083b */ /* 0x0008640000000200 */
.L_x_117:
[----:B------:R-:W-:Y:S05]  /*7650*/  BSYNC B1 ;  /* 0x0000000000017941 */ /* 0x000fea0003800000 */
.L_x_116:
[----:B----4-:R-:W-:Y:S05]  /*7660*/  VIADD R0, R25, 0x40 ;  /* 0x0000004019007836 */ /* 0x010fea0000000000 */
[----:B------:R-:W-:Y:S04]  /*7670*/  SHF.R.U32.HI R0, RZ, 0x15, R0 ;  /* 0x00000015ff007819 */ /* 0x000fe80000011600 */
[----:B------:R-:W-:Y:S11]  /*7680*/  LOP3.LUT P0, RZ, R0, 0x3, R46, 0x48, !PT ;  /* 0x0000000300ff7812 */ /* 0x000ff6000780482e */
[----:B------:R-:W-:Y:S02]  /*7690*/  @!UPT UIADD3 URZ, UPT, UPT, URZ, URZ, URZ ;  /* 0x000000fffffff290 */ /* 0x000fe4000fffe0ff */
[----:B------:R-:W-:Y:S05]  /*76a0*/  @!P0 BRA `(.L_x_121) ;  /* 0x0000000000408947 */ /* 0x000fea0003800000 */
[----:B------:R-:W4:Y:S01]  /*76b0*/  LDCU.64 UR8, c[0x4][0x70] ;  /* 0x01000e00ff0877ac */ /* 0x000f220008000a00 */
[----:B------:R-:W-:Y:S01]  /*76c0*/  MOV R3, 0x0 ;  /* 0x0000000000037802 */ /* 0x000fe20000000f00 */
[----:B------:R-:W-:Y:S02]  /*76d0*/  HFMA2 R12, -RZ, RZ, 0, 5.9604644775390625e-08 ;  /* 0x00000001ff0c7431 */ /* 0x000fe400000001ff */
[----:B-1----:R-:W-:Y:S02]  /*76e0*/  IMAD.MOV.U32 R8, RZ, RZ, 0x192 ;  /* 0x00000192ff087424 */ /* 0x002fe400078e00ff */
[----:B------:R-:W-:Y:S01]  /*76f0*/  IMAD.MOV.U32 R13, RZ, RZ, RZ ;  /* 0x000000ffff0d7224 */ /* 0x000fe200078e00ff */
[----:B------:R-:W1:Y:S01]  /*7700*/  LDCU.64 UR6, c[0x4][0x78] ;  /* 0x01000f00ff0677ac */ /* 0x000e620008000a00 */
[----:B---3--:R-:W3:Y:S01]  /*7710*/  LDC.64 R2, c[0x4][R3] ;  /* 0x0100000003027b82 */ /* 0x008ee20000000a00 */
[----:B------:R-:W5:Y:S01]  /*7720*/  LDCU.64 UR4, c[0x4][0x10] ;  /* 0x01000200ff0477ac */ /* 0x000f620008000a00 */
[----:B----4-:R-:W-:Y:S01]  /*7730*/  MOV R5, UR9 ;  /* 0x0000000900057c02 */ /* 0x010fe20008000f00 */
[----:B------:R-:W-:Y:S01]  /*7740*/  IMAD.U32 R4, RZ, RZ, UR8 ;  /* 0x00000008ff047e24 */ /* 0x000fe2000f8e00ff */
[----:B-1----:R-:W-:Y:S01]  /*7750*/  MOV R7, UR7 ;  /* 0x0000000700077c02 */ /* 0x002fe20008000f00 */
[----:B------:R-:W-:Y:S01]  /*7760*/  IMAD.U32 R6, RZ, RZ, UR6 ;  /* 0x00000006ff067e24 */ /* 0x000fe2000f8e00ff */
[----:B-----5:R-:W-:Y:S01]  /*7770*/  MOV R11, UR5 ;  /* 0x00000005000b7c02 */ /* 0x020fe20008000f00 */
[----:B------:R-:W-:Y:S02]  /*7780*/  IMAD.U32 R10, RZ, RZ, UR4 ;  /* 0x00000004ff0a7e24 */ /* 0x000fe4000f8e00ff */
[----:B------:R-:W-:Y:S07]  /*7790*/  LEPC R20, `(.L_x_121) ;  /* 0x000000001014794e */ /* 0x000fee0000000000 */
[----:B--23--:R-:W-:Y:S05]  /*77a0*/  CALL.ABS.NOINC R2 ;  /* 0x0000000002007343 */ /* 0x00cfea0003c00000 */
.L_x_121:
[----:B------:R-:W-:Y:S01]  /*77b0*/  ISETP.NE.AND P6, PT, R59, RZ, PT ;  /* 0x000000ff3b00720c */ /* 0x000fe20003fc5270 */
[----:B------:R-:W-:Y:S05]  /*77c0*/  WARPSYNC.ALL ;  /* 0x0000000000007948 */ /* 0x000fea0003800000 */
[----:B------:R-:W-:Y:S01]  /*77d0*/  R2UR UR4, R25 ;  /* 0x00000000190472ca */ /* 0x000fe200000e0000 */
[----:B-1----:R-:W-:Y:S01]  /*77e0*/  HADD2.F32 R3, -RZ, R28.H0_H0 ;  /* 0x2000001cff037230 */ /* 0x002fe20000004100 */
[----:B------:R-:W-:Y:S01]  /*77f0*/  ISETP.NE.AND P0, PT, R56, RZ, PT ;  /* 0x000000ff3800720c */ /* 0x000fe20003f05270 */
[----:B------:R-:W-:Y:S01]  /*7800*/  HADD2.F32 R20, -RZ, R30.H0_H0 ;  /* 0x2000001eff147230 */ /* 0x000fe20000004100 */
[----:B------:R-:W-:Y:S09]  /*7810*/  BSSY.RECONVERGENT B0, `(.L_x_122) ;  /* 0x0000053000007945 */ /* 0x000ff20003800200 */
[----:B---3--:R-:W1:Y:S02]  /*7820*/  LDTM.16dp256bit.x4 R4, tmem[UR4+0x40] ;  /* 0x00004004000479ee */ /* 0x008e640008120000 */
        /* <DEDUP_REMOVED lines=60> */
[----:B------:R-:W-:Y:S02]  /*7bf0*/  LEA R3, R62, UR44, 0x3 ;  /* 0x0000002c3e037c11 */ /* 0x000fe4000f8e18ff */
[----:B------:R-:W-:Y:S01]  /*7c00*/  @P6 PRMT R0, R0, 0x654, R2 ;  /* 0x0000065400006816 */ /* 0x000fe20000000002 */
[----:B------:R-:W-:Y:S01]  /*7c10*/  @!PT LDS RZ, [RZ] ;  /* 0x00000000fffff984 */ /* 0x000fe20000000800 */
[----:B------:R-:W-:Y:S01]  /*7c20*/  @!PT LDS RZ, [RZ] ;  /* 0x00000000fffff984 */ /* 0x000fe20000000800 */
[----:B------:R-:W-:Y:S01]  /*7c30*/  @!PT LDS RZ, [RZ] ;  /* 0x00000000fffff984 */ /* 0x000fe20000000800 */
[----:B------:R-:W-:Y:S01]  /*7c40*/  @!PT LDS RZ, [RZ] ;  /* 0x00000000fffff984 */ /* 0x000fe20000000800 */
[----:B------:R3:W-:Y:S06]  /*7c50*/  MEMBAR.ALL.CTA ;  /* 0x0000000000007992 */ /* 0x0007ec0000008000 */
[----:B---3--:R-:W3:Y:S01]  /*7c60*/  FENCE.VIEW.ASYNC.S ;  /* 0x00000000000073c6 */ /* 0x008ee20000000000 */
[----:B------:R-:W-:Y:S01]  /*7c70*/  @P6 SHF.L.U32 R2, R54, 0x1f, RZ ;  /* 0x0000001f36026819 */ /* 0x000fe200000006ff */
        /* <DEDUP_REMOVED lines=12> */
.L_x_123:
[----:B------:R-:W-:Y:S05]  /*7d40*/  BSYNC.RECONVERGENT B0 ;  /* 0x0000000000007941 */ /* 0x000fea0003800200 */
.L_x_122:
        /* <DEDUP_REMOVED lines=19> */
.L_x_127:
[----:B------:R-:W-:Y:S05]  /*7e80*/  BSYNC B0 ;  /* 0x0000000000007941 */ /* 0x000fea0003800000 */
.L_x_126:
[----:B------:R-:W-:Y:S11]  /*7e90*/  ISETP.NE.AND P0, PT, R65, RZ, PT ;  /* 0x000000ff4100720c */ /* 0x000ff60003f05270 */
[----:B------:R-:W-:Y:S02]  /*7ea0*/  @!UPT UIADD3 URZ, UPT, UPT, URZ, URZ, URZ ;  /* 0x000000fffffff290 */ /* 0x000fe4000fffe0ff */
[----:B------:R-:W-:Y:S05]  /*7eb0*/  @P0 WARPSYNC.ALL ;  /* 0x0000000000000948 */ /* 0x000fea0003800000 */
[----:B------:R4:W1:Y:S04]  /*7ec0*/  @P0 LDSM.16.M88.4 R28, [R62+UR44+0x200] ;  /* 0x0002002c3e1c083b */ /* 0x0008680008000200 */
[----:B------:R4:W1:Y:S02]  /*7ed0*/  @P0 LDSM.16.M88.4 R36, [R2+0x200] ;  /* 0x000200000224083b */ /* 0x0008640000000200 */
.L_x_125:
[----:B------:R-:W-:Y:S05]  /*7ee0*/  BSYNC B1 ;  /* 0x0000000000017941 */ /* 0x000fea0003800000 */
.L_x_124:
[----:B---3--:R-:W-:Y:S05]  /*7ef0*/  VIADD R0, R25, 0x60 ;  /* 0x0000006019007836 */ /* 0x008fea0000000000 */
[----:B------:R-:W-:Y:S04]  /*7f00*/  SHF.R.U32.HI R0, RZ, 0x15, R0 ;  /* 0x00000015ff007819 */ /* 0x000fe80000011600 */
[----:B------:R-:W-:Y:S11]  /*7f10*/  LOP3.LUT P0, RZ, R0, 0x3, R46, 0x48, !PT ;  /* 0x0000000300ff7812 */ /* 0x000ff6000780482e */
[----:B------:R-:W-:Y:S02]  /*7f20*/  @!UPT UIADD3 URZ, UPT, UPT, URZ, URZ, URZ ;  /* 0x000000fffffff290 */ /* 0x000fe4000fffe0ff */
[----:B------:R-:W-:Y:S05]  /*7f30*/  @!P0 BRA `(.L_x_129) ;  /* 0x0000000000408947 */ /* 0x000fea0003800000 */
[----:B------:R-:W3:Y:S01]  /*7f40*/  LDCU.64 UR8, c[0x4][0x70] ;  /* 0x01000e00ff0877ac */ /* 0x000ee20008000a00 */
[----:B------:R-:W-:Y:S01]  /*7f50*/  MOV R3, 0x0 ;  /* 0x0000000000037802 */ /* 0x000fe20000000f00 */
[----:B------:R-:W-:Y:S02]  /*7f60*/  HFMA2 R12, -RZ, RZ, 0, 5.9604644775390625e-08 ;  /* 0x00000001ff0c7431 */ /* 0x000fe400000001ff */
[----:B-1----:R-:W-:Y:S02]  /*7f70*/  IMAD.MOV.U32 R8, RZ, RZ, 0x192 ;  /* 0x00000192ff087424 */ /* 0x002fe400078e00ff */
[----:B------:R-:W-:Y:S01]  /*7f80*/  IMAD.MOV.U32 R13, RZ, RZ, RZ ;  /* 0x000000ffff0d7224 */ /* 0x000fe200078e00ff */
[----:B------:R-:W1:Y:S01]  /*7f90*/  LDCU.64 UR6, c[0x4][0x78] ;  /* 0x01000f00ff0677ac */ /* 0x000e620008000a00 */
[----:B----4-:R-:W4:Y:S01]  /*7fa0*/  LDC.64 R2, c[0x4][R3] ;  /* 0x0100000003027b82 */ /* 0x010f220000000a00 */
        /* <DEDUP_REMOVED lines=9> */
.L_x_129:
[----:B------:R-:W-:Y:S01]  /*8040*/  ISETP.NE.AND P0, PT, R56, RZ, PT ;  /* 0x000000ff3800720c */ /* 0x000fe20003f05270 */
[----:B------:R-:W-:Y:S05]  /*8050*/  WARPSYNC.ALL ;  /* 0x0000000000007948 */ /* 0x000fea0003800000 */
[----:B------:R-:W-:Y:S01]  /*8060*/  R2UR UR4, R25 ;  /* 0x00000000190472ca */ /* 0x000fe200000e0000 */
[--C-:B-1----:R-:W-:Y:S01]  /*8070*/  HADD2.F32 R0, -RZ, R28.reuse.H0_H0 ;  /* 0x2000001cff007230 */ /* 0x102fe20000004100 */
[----:B------:R-:W-:Y:S01]  /*8080*/  BSSY.RECONVERGENT B0, `(.L_x_130) ;  /* 0x0000052000007945 */ /* 0x000fe20003800200 */
[----:B----4-:R-:W-:Y:S02]  /*8090*/  HADD2.F32 R2, -RZ, R28.H1_H1 ;  /* 0x3000001cff027230 */ /* 0x010fe40000004100 */
[--C-:B------:R-:W-:Y:S02]  /*80a0*/  HADD2.F32 R3, -RZ, R29.reuse.H0_H0 ;  /* 0x2000001dff037230 */ /* 0x100fe40000004100 */
[----:B------:R-:W-:Y:S02]  /*80b0*/  HADD2.F32 R20, -RZ, R29.H1_H1 ;  /* 0x3000001dff147230 */ /* 0x000fe40000004100 */
[--C-:B------:R-:W-:Y:S02]  /*80c0*/  HADD2.F32 R21, -RZ, R30.reuse.H0_H0 ;  /* 0x2000001eff157230 */ /* 0x100fe40000004100 */
[----:B------:R-:W-:Y:S02]  /*80d0*/  HADD2.F32 R25, -RZ, R30.H1_H1 ;  /* 0x3000001eff197230 */ /* 0x000fe40000004100 */
[----:B------:R-:W1:Y:S01]  /*80e0*/  LDTM.16dp256bit.x4 R4, tmem[UR4+0x60] ;  /* 0x00006004000479ee */ /* 0x000e620008120000 */
[----:B------:R-:W-:Y:S01]  /*80f0*/  R2UR UR4, R26 ;  /* 0x000000001a0472ca */ /* 0x000fe200000e0000 */
[----:B------:R-:W-:Y:S01]  /*8100*/  NOP ;  /* 0x0000000000007918 */ /* 0x000fe20000000000 */
[--C-:B------:R-:W-:Y:S02]  /*8110*/  HADD2.F32 R26, -RZ, R31.reuse.H0_H0 ;  /* 0x2000001fff1a7230 */ /* 0x100fe40000004100 */
[----:B------:R-:W-:Y:S02]  /*8120*/  HADD2.F32 R28, -RZ, R31.H1_H1 ;  /* 0x3000001fff1c7230 */ /* 0x000fe40000004100 */
[--C-:B------:R-:W-:Y:S02]  /*8130*/  HADD2.F32 R29, -RZ, R36.reuse.H0_H0 ;  /* 0x20000024ff1d7230 */ /* 0x100fe40000004100 */
[----:B------:R-:W-:Y:S02]  /*8140*/  HADD2.F32 R30, -RZ, R36.H1_H1 ;  /* 0x30000024ff1e7230 */ /* 0x000fe40000004100 */
[--C-:B------:R-:W-:Y:S02]  /*8150*/  HADD2.F32 R31, -RZ, R37.reuse.H0_H0 ;  /* 0x20000025ff1f7230 */ /* 0x100fe40000004100 */
[----:B------:R-:W-:Y:S01]  /*8160*/  HADD2.F32 R32, -RZ, R37.H1_H1 ;  /* 0x30000025ff207230 */ /* 0x000fe20000004100 */
[----:B------:R-:W-:Y:S01]  /*8170*/  UIADD3 UR4, UPT, UPT, UR4, 0xd0, URZ ;  /* 0x000000d004047890 */ /* 0x000fe2000fffe0ff */
[--C-:B------:R-:W-:Y:S02]  /*8180*/  HADD2.F32 R33, -RZ, R38.reuse.H0_H0 ;  /* 0x20000026ff217230 */ /* 0x100fe40000004100 */
[----:B------:R-:W-:Y:S01]  /*8190*/  HADD2.F32 R34, -RZ, R38.H1_H1 ;  /* 0x30000026ff227230 */ /* 0x000fe20000004100 */
[----:B------:R-:W-:Y:S01]  /*81a0*/  UPRMT UR4, UR47, 0x654, UR4 ;  /* 0x000006542f047896 */ /* 0x000fe20008000004 */
[--C-:B------:R-:W-:Y:S02]  /*81b0*/  HADD2.F32 R35, -RZ, R39.reuse.H0_H0 ;  /* 0x20000027ff237230 */ /* 0x100fe40000004100 */
[----:B------:R-:W-:Y:S02]  /*81c0*/  HADD2.F32 R36, -RZ, R39.H1_H1 ;  /* 0x30000027ff247230 */ /* 0x000fe40000004100 */
[C---:B-1----:R-:W-:Y:S01]  /*81d0*/  FMUL R4, R24.reuse, R4 ;  /* 0x0000000418047220 */ /* 0x042fe20000400000 */
[C---:B------:R-:W-:Y:S01]  /*81e0*/  FMUL R5, R24.reuse, R5 ;  /* 0x0000000518057220 */ /* 0x040fe20000400000 */
[C---:B------:R-:W-:Y:S02]  /*81f0*/  FMUL R6, R24.reuse, R6 ;  /* 0x0000000618067220 */ /* 0x040fe40000400000 */
[----:B------:R-:W-:Y:S01]  /*8200*/  SYNCS.ARRIVE.TRANS64.RED.A1T0 RZ, [UR4], RZ ;  /* 0x000000ffffff79a7 */ /* 0x000fe20008100404 */
[C---:B------:R-:W-:Y:S01]  /*8210*/  FFMA R4, R27.reuse, R0, R4 ;  /* 0x000000001b047223 */ /* 0x040fe20000000004 */
[C---:B------:R-:W-:Y:S01]  /*8220*/  FFMA R5, R27.reuse, R2, R5 ;  /* 0x000000021b057223 */ /* 0x040fe20000000005 */
[----:B------:R-:W-:Y:S01]  /*8230*/  FFMA R6, R27, R3, R6 ;  /* 0x000000031b067223 */ /* 0x000fe20000000006 */
[C---:B------:R-:W-:Y:S01]  /*8240*/  FMUL R7, R24.reuse, R7 ;  /* 0x0000000718077220 */ /* 0x040fe20000400000 */
[C---:B------:R-:W-:Y:S01]  /*8250*/  FMUL R8, R24.reuse, R8 ;  /* 0x0000000818087220 */ /* 0x040fe20000400000 */
[C---:B------:R-:W-:Y:S01]  /*8260*/  FMUL R9, R24.reuse, R9 ;  /* 0x0000000918097220 */ /* 0x040fe20000400000 */
[----:B------:R-:W-:Y:S01]  /*8270*/  F2FP.F16.F32.PACK_AB R4, R5, R4 ;  /* 0x000000040504723e */ /* 0x000fe200000000ff */
[C---:B------:R-:W-:Y:S01]  /*8280*/  FFMA R7, R27.reuse, R20, R7 ;  /* 0x000000141b077223 */ /* 0x040fe20000000007 */
[C---:B------:R-:W-:Y:S01]  /*8290*/  FFMA R8, R27.reuse, R21, R8 ;  /* 0x000000151b087223 */ /* 0x040fe20000000008 */
[C---:B------:R-:W-:Y:S01]  /*82a0*/  FFMA R9, R27.reuse, R25, R9 ;  /* 0x000000191b097223 */ /* 0x040fe20000000009 */
[C---:B------:R-:W-:Y:S01]  /*82b0*/  FMUL R0, R24.reuse, R10 ;  /* 0x0000000a18007220 */ /* 0x040fe20000400000 */
[C---:B------:R-:W-:Y:S01]  /*82c0*/  FMUL R2, R24.reuse, R11 ;  /* 0x0000000b18027220 */ /* 0x040fe20000400000 */
[C---:B------:R-:W-:Y:S01]  /*82d0*/  FMUL R3, R24.reuse, R12 ;  /* 0x0000000c18037220 */ /* 0x040fe20000400000 */
[C---:B------:R-:W-:Y:S01]  /*82e0*/  FMUL R10, R24.reuse, R13 ;  /* 0x0000000d180a7220 */ /* 0x040fe20000400000 */
[C---:B------:R-:W-:Y:S01]  /*82f0*/  FFMA R0, R27.reuse, R26, R0 ;  /* 0x0000001a1b007223 */ /* 0x040fe20000000000 */
[C---:B------:R-:W-:Y:S01]  /*8300*/  FMUL R11, R24.reuse, R14 ;  /* 0x0000000e180b7220 */ /* 0x040fe20000400000 */
[C---:B------:R-:W-:Y:S01]  /*8310*/  FFMA R2, R27.reuse, R28, R2 ;  /* 0x0000001c1b027223 */ /* 0x040fe20000000002 */
[C---:B------:R-:W-:Y:S01]  /*8320*/  FMUL R15, R24.reuse, R15 ;  /* 0x0000000f180f7220 */ /* 0x040fe20000400000 */
[C---:B------:R-:W-:Y:S01]  /*8330*/  FMUL R12, R24.reuse, R16 ;  /* 0x00000010180c7220 */ /* 0x040fe20000400000 */
[C---:B------:R-:W-:Y:S01]  /*8340*/  FFMA R3, R27.reuse, R29, R3 ;  /* 0x0000001d1b037223 */ /* 0x040fe20000000003 */
[C---:B------:R-:W-:Y:S01]  /*8350*/  FMUL R13, R24.reuse, R17 ;  /* 0x00000011180d7220 */ /* 0x040fe20000400000 */
[C---:B------:R-:W-:Y:S01]  /*8360*/  FFMA R10, R27.reuse, R30, R10 ;  /* 0x0000001e1b0a7223 */ /* 0x040fe2000000000a */
[C---:B------:R-:W-:Y:S01]  /*8370*/  FMUL R14, R24.reuse, R18 ;  /* 0x00000012180e7220 */ /* 0x040fe20000400000 */
[C---:B------:R-:W-:Y:S01]  /*8380*/  FFMA R11, R27.reuse, R31, R11 ;  /* 0x0000001f1b0b7223 */ /* 0x040fe2000000000b */
[C---:B------:R-:W-:Y:S01]  /*8390*/  FFMA R15, R27.reuse, R32, R15 ;  /* 0x000000201b0f7223 */ /* 0x040fe2000000000f */
[----:B------:R-:W-:Y:S01]  /*83a0*/  FMUL R19, R24, R19 ;  /* 0x0000001318137220 */ /* 0x000fe20000400000 */
[C---:B------:R-:W-:Y:S01]  /*83b0*/  FFMA R12, R27.reuse, R33, R12 ;  /* 0x000000211b0c7223 */ /* 0x040fe2000000000c */
[C---:B------:R-:W-:Y:S01]  /*83c0*/  FFMA R13, R27.reuse, R34, R13 ;  /* 0x000000221b0d7223 */ /* 0x040fe2000000000d */
[----:B------:R-:W-:Y:S01]  /*83d0*/  FFMA R14, R27, R35, R14 ;  /* 0x000000231b0e7223 */ /* 0x000fe2000000000e */
[----:B------:R-:W-:Y:S01]  /*83e0*/  F2FP.F16.F32.PACK_AB R5, R7, R6 ;  /* 0x000000060705723e */ /* 0x000fe200000000ff */
[----:B------:R-:W-:Y:S01]  /*83f0*/  FFMA R19, R27, R36, R19 ;  /* 0x000000241b137223 */ /* 0x000fe20000000013 */
[----:B------:R-:W-:Y:S02]  /*8400*/  F2FP.F16.F32.PACK_AB R6, R9, R8 ;  /* 0x000000080906723e */ /* 0x000fe400000000ff */
        /* <DEDUP_REMOVED lines=25> */
.L_x_131:
[----:B------:R-:W-:Y:S05]  /*85a0*/  BSYNC.RECONVERGENT B0 ;  /* 0x0000000000007941 */ /* 0x000fea0003800200 */
.L_x_130:
[----:B------:R-:W-:Y:S01]  /*85b0*/  BAR.SYNC.DEFER_BLOCKING 0x1, 0x80 ;  /* 0x0042000000007b1d */ /* 0x000fe20000010000 */
[----:B------:R-:W-:Y:S01]  /*85c0*/  UISETP.NE.AND UP0, UPT, UR52, -0x4, UPT ;  /* 0xfffffffc3400788c */ /* 0x000fe2000bf05270 */
[----:B------:R-:W-:Y:S08]  /*85d0*/  IADD3 R22, PT, PT, R22, 0x1, RZ ;  /* 0x0000000116167810 */ /* 0x000ff00007ffe0ff */
[----:B------:R-:W-:Y:S05]  /*85e0*/  BRA.U !UP0, `(.L_x_132) ;  /* 0x0000000108287547 */ /* 0x000fea000b800000 */
[----:B------:R-:W-:Y:S01]  /*85f0*/  ISETP.NE.AND P0, PT, R59, RZ, PT ;  /* 0x000000ff3b00720c */ /* 0x000fe20003f05270 */
[----:B------:R-:W-:Y:S01]  /*8600*/  IMAD.U32 R2, RZ, RZ, UR46 ;  /* 0x0000002eff027e24 */ /* 0x000fe2000f8e00ff */
[----:B------:R-:W-:Y:S01]  /*8610*/  UIADD3 UR4, UPT, UPT, UR46, 0x1, URZ ;  /* 0x000000012e047890 */ /* 0x000fe2000fffe0ff */
[----:B------:R-:W-:Y:S03]  /*8620*/  IMAD.U32 R0, RZ, RZ, UR47 ;  /* 0x0000002fff007e24 */ /* 0x000fe6000f8e00ff */
[----:B------:R-:W-:Y:S04]  /*8630*/  UISETP.NE.AND UP0, UPT, UR4, 0x4, UPT ;  /* 0x000000040400788c */ /* 0x000fe8000bf05270 */
[----:B------:R-:W-:Y:S03]  /*8640*/  USEL UR46, UR4, URZ, UP0 ;  /* 0x000000ff042e7287 */ /* 0x000fe60008000000 */
[----:B------:R-:W-:Y:S05]  /*8650*/  @P0 LEA R2, R2, UR44, 0x3 ;  /* 0x0000002c02020c11 */ /* 0x000fea000f8e18ff */
[----:B------:R-:W-:Y:S05]  /*8660*/  @P0 VIADD R2, R2, 0x60 ;  /* 0x0000006002020836 */ /* 0x000fea0000000000 */
[----:B------:R-:W-:Y:S04]  /*8670*/  @P0 PRMT R0, R0, 0x654, R2 ;  /* 0x0000065400000816 */ /* 0x000fe80000000002 */
[----:B------:R3:W-:Y:S03]  /*8680*/  @P0 SYNCS.ARRIVE.TRANS64.RED.A1T0 RZ, [R0+URZ], RZ ;  /* 0x000000ff00ff09a7 */ /* 0x0007e600081004ff */
.L_x_132:
[----:B------:R-:W-:Y:S01]  /*8690*/  R2UR UR4, R47 ;  /* 0x000000002f0472ca */ /* 0x000fe200000e0000 */
[----:B------:R-:W-:Y:S01]  /*86a0*/  UISETP.NE.AND UP0, UPT, UR62, URZ, UPT ;  /* 0x000000ff3e00728c */ /* 0x000fe2000bf05270 */
[----:B------:R-:W-:Y:S01]  /*86b0*/  ISETP.NE.AND P0, PT, R51, 0x2, PT ;  /* 0x000000023300780c */ /* 0x000fe20003f05270 */
[----:B------:R-:W-:Y:S01]  /*86c0*/  UIADD3 UR28, UPT, UPT, UR37, UR63, URZ ;  /* 0x0000003f251c7290 */ /* 0x000fe2000fffe0ff */
[----:B------:R-:W-:Y:S01]  /*86d0*/  ISETP.NE.AND P1, PT, R22, 0x4, PT ;  /* 0x000000041600780c */ /* 0x000fe20003f25270 */
[----:B------:R-:W-:Y:S01]  /*86e0*/  UIADD3 UR52, UPT, UPT, UR52, 0x4, URZ ;  /* 0x0000000434347890 */ /* 0x000fe2000fffe0ff */
[----:B------:R-:W-:Y:S01]  /*86f0*/  SEL R2, RZ, 0x1, P0 ;  /* 0x00000001ff027807 */ /* 0x000fe20000000000 */
[----:B------:R-:W-:Y:S01]  /*8700*/  UMOV UR36, UR61 ;  /* 0x0000003d00247c82 */ /* 0x000fe20008000000 */
[----:B---3--:R-:W-:Y:S02]  /*8710*/  SEL R0, RZ, 0x1, P1 ;  /* 0x00000001ff007807 */ /* 0x008fe40000800000 */
[----:B------:R-:W-:Y:S02]  /*8720*/  LOP3.LUT R52, R52, R2, RZ, 0x3c, !PT ;  /* 0x0000000234347212 */ /* 0x000fe400078e3cff */
[----:B------:R-:W-:Y:S01]  /*8730*/  LOP3.LUT R53, R53, R0, RZ, 0x3c, !PT ;  /* 0x0000000035357212 */ /* 0x000fe200078e3cff */
[----:B------:R-:W-:Y:S01]  /*8740*/  UIADD3 UR24, UPT, UPT, UR38, UR4, URZ ;  /* 0x0000000426187290 */ /* 0x000fe2000fffe0ff */
[----:B------:R-:W-:Y:S02]  /*8750*/  SEL R51, R51, RZ, P0 ;  /* 0x000000ff33337207 */ /* 0x000fe40000000000 */
[----:B------:R-:W-:Y:S01]  /*8760*/  SEL R22, R22, RZ, P1 ;  /* 0x000000ff16167207 */ /* 0x000fe20000800000 */
[----:B------:R-:W-:Y:S08]  /*8770*/  BRA.U UP0, `(.L_x_133) ;  /* 0xffffffcd00a47547 */ /* 0x000ff0000b83ffff */
[----:B------:R-:W-:-:S13]  /*8780*/  R2UR UR4, R48 ;  /* 0x00000000300472ca */ /* 0x000fda00000e0000 */
[----:B------:R-:W-:-:S09]  /*8790*/  UISETP.NE.AND UP0, UPT, UR4, URZ, UPT ;  /* 0x000000ff0400728c */ /* 0x000fd2000bf05270 */
[----:B------:R-:W-:Y:S05]  /*87a0*/  BRA.U !UP0, `(.L_x_134) ;  /* 0x0000000108487547 */ /* 0x000fea000b800000 */
[----:B------:R-:W3:Y:S02]  /*87b0*/  LDCU.64 UR4, c[0x0][0x890] ;  /* 0x00011200ff0477ac */ /* 0x000ee40008000a00 */
[----:B---3--:R-:W-:-:S04]  /*87c0*/  UISETP.NE.U32.AND UP0, UPT, UR4, URZ, UPT ;  /* 0x000000ff0400728c */ /* 0x008fc8000bf05070 */
[----:B------:R-:W-:-:S09]  /*87d0*/  UISETP.NE.AND.EX UP0, UPT, UR5, URZ, UPT, UP0 ;  /* 0x000000ff0500728c */ /* 0x000fd2000bf05300 */
[----:B------:R-:W-:Y:S05]  /*87e0*/  BRA.U UP0, `(.L_x_135) ;  /* 0x00000001000c7547 */ /* 0x000fea000b800000 */
[----:B------:R-:W-:-:S13]  /*87f0*/  FSETP.NEU.AND P0, PT, R27, RZ, PT ;  /* 0x000000ff1b00720b */ /* 0x000fda0003f0d000 */
[----:B------:R-:W-:Y:S05]  /*8800*/  @!P0 EXIT ;  /* 0x000000000000894d */ /* 0x000fea0003800000 */
[----:B------:R-:W-:Y:S05]  /*8810*/  BRA `(.L_x_134) ;  /* 0x00000000002c7947 */ /* 0x000fea0003800000 */
.L_x_135:
[----:B------:R-:W-:Y:S01]  /*8820*/  ISETP.NE.AND P0, PT, R50, RZ, PT ;  /* 0x000000ff3200720c */ /* 0x000fe20003f05270 */
[----:B------:R-:W-:-:S12]  /*8830*/  BSSY.RECONVERGENT B0, `(.L_x_134) ;  /* 0x0000009000007945 */ /* 0x000fd80003800200 */
[----:B------:R-:W-:Y:S05]  /*8840*/  @P0 BRA `(.L_x_136) ;  /* 0x0000000000140947 */ /* 0x000fea0003800000 */
[----:B------:R-:W3:Y:S02]  /*8850*/  LDCU.64 UR4, c[0x0][0x888] ;  /* 0x00011100ff0477ac */ /* 0x000ee40008000a00 */
[----:B---3--:R-:W-:-:S04]  /*8860*/  ISETP.NE.U32.AND P0, PT, RZ, UR4, PT ;  /* 0x00000004ff007c0c */ /* 0x008fc8000bf05070 */
[----:B------:R-:W-:-:S13]  /*8870*/  ISETP.NE.AND.EX P0, PT, RZ, UR5, PT, P0 ;  /* 0x00000005ff007c0c */ /* 0x000fda000bf05300 */
[----:B------:R-:W-:Y:S05]  /*8880*/  @!P0 EXIT ;  /* 0x000000000000894d */ /* 0x000fea0003800000 */
[----:B------:R-:W-:Y:S05]  /*8890*/  BRA `(.L_x_137) ;  /* 0x0000000000087947 */ /* 0x000fea0003800000 */
.L_x_136:
[----:B------:R-:W-:-:S13]  /*88a0*/  FSETP.NEU.AND P0, PT, R27, RZ, PT ;  /* 0x000000ff1b00720b */ /* 0x000fda0003f0d000 */
[----:B------:R-:W-:Y:S05]  /*88b0*/  @!P0 EXIT ;  /* 0x000000000000894d */ /* 0x000fea0003800000 */
.L_x_137:
[----:B------:R-:W-:Y:S05]  /*88c0*/  BSYNC.RECONVERGENT B0 ;  /* 0x0000000000007941 */ /* 0x000fea0003800200 */
.L_x_134:
[----:B------:R-:W-:Y:S01]  /*88d0*/  ULEA UR4, UR46, UR44, 0x3 ;  /* 0x0000002c2e047291 */ /* 0x000fe2000f8e18ff */
[----:B------:R-:W-:-:S04]  /*88e0*/  DEPBAR.LE SB0, 0x0 ;  /* 0x000080000000791a */ /* 0x000fc80000000000 */
[----:B------:R-:W-:-:S04]  /*88f0*/  UIADD3 UR4, UPT, UPT, UR4, 0x60, URZ ;  /* 0x0000006004047890 */ /* 0x000fc8000fffe0ff */
[----:B------:R-:W-:-:S09]  /*8900*/  UPRMT UR4, UR47, 0x654, UR4 ;  /* 0x000006542f047896 */ /* 0x000fd20008000004 */
[----:B------:R-:W-:Y:S01]  /*8910*/  SYNCS.ARRIVE.TRANS64.RED.A1T0 RZ, [UR4], RZ ;  /* 0x000000ffffff79a7 */ /* 0x000fe20008100404 */
[----:B------:R-:W-:Y:S05]  /*8920*/  EXIT ;  /* 0x000000000000794d */ /* 0x000fea0003800000 */
.L_x_24:
[----:B---3--:R3:W4:Y:S02]  /*8930*/  SYNCS.PHASECHK.TRANS64.TRYWAIT P0, [R0+URZ+0x100], R2 ;  /* 0x00010002000075a7 */ /* 0x00872400080011ff */
[----:B----4-:R-:W-:Y:S05]  /*8940*/  @!P0 NANOSLEEP.SYNCS 0x989680 ;  /* 0x009896800000895d */ /* 0x010fea0003900000 */
[----:B------:R-:W4:Y:S02]  /*8950*/  @!P0 SYNCS.PHASECHK.TRANS64 P0, [R0+URZ+0x100], R2 ;  /* 0x00010002000085a7 */ /* 0x000f2400080010ff */
[----:B----4-:R-:W-:Y:S05]  /*8960*/  @!P0 BRA `(.L_x_24) ;  /* 0xfffffffc00f08947 */ /* 0x010fea000383ffff */
[----:B------:R-:W-:Y:S05]  /*8970*/  BRA `(.L_x_138) ;  /* 0xffffff8c00bc7947 */ /* 0x000fea000383ffff */
.L_x_27:
[----:B--2---:R-:W-:-:S07]  /*8980*/  MOV R0, UR33 ;  /* 0x0000002100007c02 */ /* 0x004fce0008000f00 */
.L_x_139:
[----:B--2---:R2:W3:Y:S02]  /*8990*/  SYNCS.PHASECHK.TRANS64.TRYWAIT P0, [R0+URZ+0x20], R3 ;  /* 0x00002003000075a7 */ /* 0x0044e400080011ff */
[----:B---3--:R-:W-:Y:S05]  /*89a0*/  @!P0 NANOSLEEP.SYNCS 0x989680 ;  /* 0x009896800000895d */ /* 0x008fea0003900000 */
[----:B------:R-:W3:Y:S02]  /*89b0*/  @!P0 SYNCS.PHASECHK.TRANS64 P0, [R0+URZ+0x20], R3 ;  /* 0x00002003000085a7 */ /* 0x000ee400080010ff */
[----:B---3--:R-:W-:Y:S05]  /*89c0*/  @!P0 BRA `(.L_x_139) ;  /* 0xfffffffc00f08947 */ /* 0x008fea000383ffff */
[----:B------:R-:W-:Y:S05]  /*89d0*/  BRA `(.L_x_26) ;  /* 0xffffff9000047947 */ /* 0x000fea000383ffff */
.L_x_34:
[----:B-1----:R-:W-:-:S07]  /*89e0*/  MOV R0, UR33 ;  /* 0x0000002100007c02 */ /* 0x002fce0008000f00 */
.L_x_140:
[----:B-1----:R1:W2:Y:S02]  /*89f0*/  SYNCS.PHASECHK.TRANS64.TRYWAIT P0, [R0+URZ+0x20], R3 ;  /* 0x00002003000075a7 */ /* 0x0022a400080011ff */
[----:B--2---:R-:W-:Y:S05]  /*8a00*/  @!P0 NANOSLEEP.SYNCS 0x989680 ;  /* 0x009896800000895d */ /* 0x004fea0003900000 */
[----:B------:R-:W2:Y:S02]  /*8a10*/  @!P0 SYNCS.PHASECHK.TRANS64 P0, [R0+URZ+0x20], R3 ;  /* 0x00002003000085a7 */ /* 0x000ea400080010ff */
[----:B--2---:R-:W-:Y:S05]  /*8a20*/  @!P0 BRA `(.L_x_140) ;  /* 0xfffffffc00f08947 */ /* 0x004fea000383ffff */
[----:B------:R-:W-:Y:S05]  /*8a30*/  BRA `(.L_x_33) ;  /* 0xffffff9000f87947 */ /* 0x000fea000383ffff */
.L_x_39:
[----:B-1----:R1:W2:Y:S02]  /*8a40*/  SYNCS.PHASECHK.TRANS64.TRYWAIT P0, [R3+URZ+0x90], R0 ;  /* 0x00009000030075a7 */ /* 0x0022a400080011ff */
[----:B--2---:R-:W-:Y:S05]  /*8a50*/  @!P0 NANOSLEEP.SYNCS 0x989680 ;  /* 0x009896800000895d */ /* 0x004fea0003900000 */
[----:B------:R-:W2:Y:S02]  /*8a60*/  @!P0 SYNCS.PHASECHK.TRANS64 P0, [R3+URZ+0x90], R0 ;  /* 0x00009000030085a7 */ /* 0x000ea400080010ff */
[----:B--2---:R-:W-:Y:S05]  /*8a70*/  @!P0 BRA `(.L_x_39) ;  /* 0xfffffffc00f08947 */ /* 0x004fea000383ffff */
[----:B------:R-:W-:Y:S05]  /*8a80*/  BRA `(.L_x_141) ;  /* 0xffffff9400cc7947 */ /* 0x000fea000383ffff */
.L_x_43:
[----:B------:R-:W-:-:S07]  /*8a90*/  MOV R0, UR4 ;  /* 0x0000000400007c02 */ /* 0x000fce0008000f00 */
.L_x_142:
[----:B-1----:R1:W2:Y:S02]  /*8aa0*/  SYNCS.PHASECHK.TRANS64.TRYWAIT P0, [R0+URZ], R2 ;  /* 0x00000002000075a7 */ /* 0x0022a400080011ff */
[----:B--2---:R-:W-:Y:S05]  /*8ab0*/  @!P0 NANOSLEEP.SYNCS 0x989680 ;  /* 0x009896800000895d */ /* 0x004fea0003900000 */
[----:B------:R-:W2:Y:S02]  /*8ac0*/  @!P0 SYNCS.PHASECHK.TRANS64 P0, [R0+URZ], R2 ;  /* 0x00000002000085a7 */ /* 0x000ea400080010ff */
[----:B--2---:R-:W-:Y:S05]  /*8ad0*/  @!P0 BRA `(.L_x_142) ;  /* 0xfffffffc00f08947 */ /* 0x004fea000383ffff */
[----:B------:R-:W-:Y:S05]  /*8ae0*/  BRA `(.L_x_143) ;  /* 0xffffff9c00747947 */ /* 0x000fea000383ffff */
.L_x_44:
[----:B------:R-:W-:-:S07]  /*8af0*/  MOV R0, UR5 ;  /* 0x0000000500007c02 */ /* 0x000fce0008000f00 */
.L_x_144:
[----:B-1----:R1:W2:Y:S02]  /*8b00*/  SYNCS.PHASECHK.TRANS64.TRYWAIT P0, [R0+URZ], R3 ;  /* 0x00000003000075a7 */ /* 0x0022a400080011ff */
[----:B--2---:R-:W-:Y:S05]  /*8b10*/  @!P0 NANOSLEEP.SYNCS 0x989680 ;  /* 0x009896800000895d */ /* 0x004fea0003900000 */
[----:B------:R-:W2:Y:S02]  /*8b20*/  @!P0 SYNCS.PHASECHK.TRANS64 P0, [R0+URZ], R3 ;  /* 0x00000003000085a7 */ /* 0x000ea400080010ff */
[----:B--2---:R-:W-:Y:S05]  /*8b30*/  @!P0 BRA `(.L_x_144) ;  /* 0xfffffffc00f08947 */ /* 0x004fea000383ffff */
[----:B------:R-:W-:Y:S05]  /*8b40*/  BRA `(.L_x_145) ;  /* 0xffffff9c00807947 */ /* 0x000fea000383ffff */
.L_x_45:
[----:B------:R-:W-:-:S07]  /*8b50*/  MOV R0, UR5 ;  /* 0x0000000500007c02 */ /* 0x000fce0008000f00 */
.L_x_146:
[----:B-1----:R1:W2:Y:S02]  /*8b60*/  SYNCS.PHASECHK.TRANS64.TRYWAIT P0, [R0+URZ], R3 ;  /* 0x00000003000075a7 */ /* 0x0022a400080011ff */
[----:B--2---:R-:W-:Y:S05]  /*8b70*/  @!P0 NANOSLEEP.SYNCS 0x989680 ;  /* 0x009896800000895d */ /* 0x004fea0003900000 */
[----:B------:R-:W2:Y:S02]  /*8b80*/  @!P0 SYNCS.PHASECHK.TRANS64 P0, [R0+URZ], R3 ;  /* 0x00000003000085a7 */ /* 0x000ea400080010ff */
[----:B--2---:R-:W-:Y:S05]  /*8b90*/  @!P0 BRA `(.L_x_146) ;  /* 0xfffffffc00f08947 */ /* 0x004fea000383ffff */
[----:B------:R-:W-:Y:S05]  /*8ba0*/  BRA `(.L_x_147) ;  /* 0xffffff9c008c7947 */ /* 0x000fea000383ffff */
.L_x_48:
[----:B--2---:R2:W3:Y:S02]  /*8bb0*/  SYNCS.PHASECHK.TRANS64.TRYWAIT P0, [R2+URZ+0xf0], R4 ;  /* 0x0000f004020075a7 */ /* 0x0044e400080011ff */
[----:B---3--:R-:W-:Y:S05]  /*8bc0*/  @!P0 NANOSLEEP.SYNCS 0x989680 ;  /* 0x009896800000895d */ /* 0x008fea0003900000 */
[----:B------:R-:W3:Y:S02]  /*8bd0*/  @!P0 SYNCS.PHASECHK.TRANS64 P0, [R2+URZ+0xf0], R4 ;  /* 0x0000f004020085a7 */ /* 0x000ee400080010ff */
[----:B---3--:R-:W-:Y:S05]  /*8be0*/  @!P0 BRA `(.L_x_48) ;  /* 0xfffffffc00f08947 */ /* 0x008fea000383ffff */
[----:B------:R-:W-:Y:S05]  /*8bf0*/  BRA `(.L_x_148) ;  /* 0xffffff9c00e87947 */ /* 0x000fea000383ffff */
.L_x_49:
[----:B------:R-:W-:-:S07]  /*8c00*/  MOV R2, UR4 ;  /* 0x0000000400027c02 */ /* 0x000fce0008000f00 */
.L_x_149:
[----:B--2---:R2:W3:Y:S02]  /*8c10*/  SYNCS.PHASECHK.TRANS64.TRYWAIT P0, [R2+URZ+0xa0], R5 ;  /* 0x0000a005020075a7 */ /* 0x0044e400080011ff */
[----:B---3--:R-:W-:Y:S05]  /*8c20*/  @!P0 NANOSLEEP.SYNCS 0x989680 ;  /* 0x009896800000895d */ /* 0x008fea0003900000 */
[----:B------:R-:W3:Y:S02]  /*8c30*/  @!P0 SYNCS.PHASECHK.TRANS64 P0, [R2+URZ+0xa0], R5 ;  /* 0x0000a005020085a7 */ /* 0x000ee400080010ff */
[----:B---3--:R-:W-:Y:S05]  /*8c40*/  @!P0 BRA `(.L_x_149) ;  /* 0xfffffffc00f08947 */ /* 0x008fea000383ffff */
[----:B------:R-:W-:Y:S05]  /*8c50*/  BRA `(.L_x_150) ;  /* 0xffffff9c00f87947 */ /* 0x000fea000383ffff */
.L_x_50:
[----:B--2---:R2:W3:Y:S02]  /*8c60*/  SYNCS.PHASECHK.TRANS64.TRYWAIT P1, [R2+URZ+0x90], R4 ;  /* 0x00009004020075a7 */ /* 0x0044e400080211ff */
[----:B---3--:R-:W-:Y:S05]  /*8c70*/  @!P1 NANOSLEEP.SYNCS 0x989680 ;  /* 0x009896800000995d */ /* 0x008fea0003900000 */
[----:B------:R-:W3:Y:S02]  /*8c80*/  @!P1 SYNCS.PHASECHK.TRANS64 P1, [R2+URZ+0x90], R4 ;  /* 0x00009004020095a7 */ /* 0x000ee400080210ff */
[----:B---3--:R-:W-:Y:S05]  /*8c90*/  @!P1 BRA `(.L_x_50) ;  /* 0xfffffffc00f09947 */ /* 0x008fea000383ffff */
[----:B------:R-:W-:Y:S05]  /*8ca0*/  BRA `(.L_x_151) ;  /* 0xffffffa000287947 */ /* 0x000fea000383ffff */
.L_x_53:
[----:B------:R-:W-:-:S07]  /*8cb0*/  MOV R0, UR4 ;  /* 0x0000000400007c02 */ /* 0x000fce0008000f00 */
.L_x_152:
[----:B--2---:R2:W3:Y:S02]  /*8cc0*/  SYNCS.PHASECHK.TRANS64.TRYWAIT P0, [R0+URZ+0xa0], R2 ;  /* 0x0000a002000075a7 */ /* 0x0044e400080011ff */
[----:B---3--:R-:W-:Y:S05]  /*8cd0*/  @!P0 NANOSLEEP.SYNCS 0x989680 ;  /* 0x009896800000895d */ /* 0x008fea0003900000 */
[----:B------:R-:W3:Y:S02]  /*8ce0*/  @!P0 SYNCS.PHASECHK.TRANS64 P0, [R0+URZ+0xa0], R2 ;  /* 0x0000a002000085a7 */ /* 0x000ee400080010ff */
[----:B---3--:R-:W-:Y:S05]  /*8cf0*/  @!P0 BRA `(.L_x_152) ;  /* 0xfffffffc00f08947 */ /* 0x008fea000383ffff */
[----:B------:R-:W-:Y:S05]  /*8d00*/  BRA `(.L_x_52) ;  /* 0xffffffa0007c7947 */ /* 0x000fea000383ffff */
.L_x_60:
[----:B-1----:R1:W2:Y:S02]  /*8d10*/  SYNCS.PHASECHK.TRANS64.TRYWAIT P1, [R0+URZ+0x90], R2 ;  /* 0x00009002000075a7 */ /* 0x0022a400080211ff */
[----:B--2---:R-:W-:Y:S05]  /*8d20*/  @!P1 NANOSLEEP.SYNCS 0x989680 ;  /* 0x009896800000995d */ /* 0x004fea0003900000 */
[----:B------:R-:W2:Y:S02]  /*8d30*/  @!P1 SYNCS.PHASECHK.TRANS64 P1, [R0+URZ+0x90], R2 ;  /* 0x00009002000095a7 */ /* 0x000ea400080210ff */
[----:B--2---:R-:W-:Y:S05]  /*8d40*/  @!P1 BRA `(.L_x_60) ;  /* 0xfffffffc00f09947 */ /* 0x004fea000383ffff */
[----:B------:R-:W-:Y:S05]  /*8d50*/  BRA `(.L_x_153) ;  /* 0xffffffa800107947 */ /* 0x000fea000383ffff */
.L_x_61:
[----:B------:R-:W-:-:S07]  /*8d60*/  MOV R2, UR46 ;  /* 0x0000002e00027c02 */ /* 0x000fce0008000f00 */
.L_x_154:
[----:B-1----:R1:W2:Y:S02]  /*8d70*/  SYNCS.PHASECHK.TRANS64.TRYWAIT P0, [R2+URZ+0xd0], R0 ;  /* 0x0000d000020075a7 */ /* 0x0022a400080011ff */
[----:B--2---:R-:W-:Y:S05]  /*8d80*/  @!P0 NANOSLEEP.SYNCS 0x989680 ;  /* 0x009896800000895d */ /* 0x004fea0003900000 */
[----:B------:R-:W2:Y:S02]  /*8d90*/  @!P0 SYNCS.PHASECHK.TRANS64 P0, [R2+URZ+0xd0], R0 ;  /* 0x0000d000020085a7 */ /* 0x000ea400080010ff */
[----:B--2---:R-:W-:Y:S05]  /*8da0*/  @!P0 BRA `(.L_x_154) ;  /* 0xfffffffc00f08947 */ /* 0x004fea000383ffff */
[----:B------:R-:W-:Y:S05]  /*8db0*/  BRA `(.L_x_155) ;  /* 0xffffffa800607947 */ /* 0x000fea000383ffff */
.L_x_64:
[----:B------:R-:W-:Y:S07]  /*8dc0*/  MOV R0, UR7 ;  /* 0x0000000700007c02 */ /* 0x000fee0008000f00 */
.L_x_156:
[----:B-1----:R1:W2:Y:S02]  /*8dd0*/  SYNCS.PHASECHK.TRANS64.TRYWAIT P0, [R0+URZ], R2 ;  /* 0x00000002000075a7 */ /* 0x0022a400080011ff */
[----:B--2---:R-:W-:Y:S05]  /*8de0*/  @!P0 NANOSLEEP.SYNCS 0x989680 ;  /* 0x009896800000895d */ /* 0x004fea0003900000 */
[----:B------:R-:W2:Y:S02]  /*8df0*/  @!P0 SYNCS.PHASECHK.TRANS64 P0, [R0+URZ], R2 ;  /* 0x00000002000085a7 */ /* 0x000ea400080010ff */
[----:B--2---:R-:W-:Y:S05]  /*8e00*/  @!P0 BRA `(.L_x_156) ;  /* 0xfffffffc00f08947 */ /* 0x004fea000383ffff */
[----:B------:R-:W-:Y:S05]  /*8e10*/  BRA `(.L_x_63) ;  /* 0xffffffa8007c7947 */ /* 0x000fea000383ffff */
.L_x_67:
[----:B------:R-:W-:-:S07]  /*8e20*/  MOV R0, UR4 ;  /* 0x0000000400007c02 */ /* 0x000fce0008000f00 */
.L_x_157:
[----:B--2---:R2:W4:Y:S02]  /*8e30*/  SYNCS.PHASECHK.TRANS64.TRYWAIT P0, [R0+URZ], R2 ;  /* 0x00000002000075a7 */ /* 0x00452400080011ff */
[----:B----4-:R-:W-:Y:S05]  /*8e40*/  @!P0 NANOSLEEP.SYNCS 0x989680 ;  /* 0x009896800000895d */ /* 0x010fea0003900000 */
[----:B------:R-:W4:Y:S02]  /*8e50*/  @!P0 SYNCS.PHASECHK.TRANS64 P0, [R0+URZ], R2 ;  /* 0x00000002000085a7 */ /* 0x000f2400080010ff */
[----:B----4-:R-:W-:Y:S05]  /*8e60*/  @!P0 BRA `(.L_x_157) ;  /* 0xfffffffc00f08947 */ /* 0x010fea000383ffff */
[----:B------:R-:W-:Y:S05]  /*8e70*/  BRA `(.L_x_158) ;  /* 0xffffffac00a87947 */ /* 0x000fea000383ffff */
.L_x_68:
[----:B------:R-:W-:-:S07]  /*8e80*/  MOV R0, UR5 ;  /* 0x0000000500007c02 */ /* 0x000fce0008000f00 */
.L_x_159:
[----:B-1----:R1:W2:Y:S02]  /*8e90*/  SYNCS.PHASECHK.TRANS64.TRYWAIT P0, [R0+URZ], R3 ;  /* 0x00000003000075a7 */ /* 0x0022a400080011ff */
[----:B--2---:R-:W-:Y:S05]  /*8ea0*/  @!P0 NANOSLEEP.SYNCS 0x989680 ;  /* 0x009896800000895d */ /* 0x004fea0003900000 */
[----:B------:R-:W2:Y:S02]  /*8eb0*/  @!P0 SYNCS.PHASECHK.TRANS64 P0, [R0+URZ], R3 ;  /* 0x00000003000085a7 */ /* 0x000ea400080010ff */
[----:B--2---:R-:W-:Y:S05]  /*8ec0*/  @!P0 BRA `(.L_x_159) ;  /* 0xfffffffc00f08947 */ /* 0x004fea000383ffff */
[----:B------:R-:W-:Y:S05]  /*8ed0*/  BRA `(.L_x_160) ;  /* 0xffffffac00b47947 */ /* 0x000fea000383ffff */
.L_x_69:
[----:B------:R-:W-:-:S07]  /*8ee0*/  MOV R0, UR5 ;  /* 0x0000000500007c02 */ /* 0x000fce0008000f00 */
.L_x_161:
[----:B-1----:R1:W2:Y:S02]  /*8ef0*/  SYNCS.PHASECHK.TRANS64.TRYWAIT P0, [R0+URZ], R3 ;  /* 0x00000003000075a7 */ /* 0x0022a400080011ff */
[----:B--2---:R-:W-:Y:S05]  /*8f00*/  @!P0 NANOSLEEP.SYNCS 0x989680 ;  /* 0x009896800000895d */ /* 0x004fea0003900000 */
[----:B------:R-:W2:Y:S02]  /*8f10*/  @!P0 SYNCS.PHASECHK.TRANS64 P0, [R0+URZ], R3 ;  /* 0x00000003000085a7 */ /* 0x000ea400080010ff */
[----:B--2---:R-:W-:Y:S05]  /*8f20*/  @!P0 BRA `(.L_x_161) ;  /* 0xfffffffc00f08947 */ /* 0x004fea000383ffff */
[----:B------:R-:W-:Y:S05]  /*8f30*/  BRA `(.L_x_162) ;  /* 0xffffffac00c07947 */ /* 0x000fea000383ffff */
.L_x_70:
[----:B-1----:R-:W-:-:S07]  /*8f40*/  MOV R0, UR4 ;  /* 0x0000000400007c02 */ /* 0x002fce0008000f00 */
.L_x_163:
[----:B-1----:R1:W2:Y:S02]  /*8f50*/  SYNCS.PHASECHK.TRANS64.TRYWAIT P0, [R0+URZ], R2 ;  /* 0x00000002000075a7 */ /* 0x0022a400080011ff */
[----:B--2---:R-:W-:Y:S05]  /*8f60*/  @!P0 NANOSLEEP.SYNCS 0x989680 ;  /* 0x009896800000895d */ /* 0x004fea0003900000 */
[----:B------:R-:W2:Y:S02]  /*8f70*/  @!P0 SYNCS.PHASECHK.TRANS64 P0, [R0+URZ], R2 ;  /* 0x00000002000085a7 */ /* 0x000ea400080010ff */
[----:B--2---:R-:W-:Y:S05]  /*8f80*/  @!P0 BRA `(.L_x_163) ;  /* 0xfffffffc00f08947 */ /* 0x004fea000383ffff */
[----:B------:R-:W-:Y:S05]  /*8f90*/  BRA `(.L_x_164) ;  /* 0xffffffac00cc7947 */ /* 0x000fea000383ffff */
.L_x_75:
[----:B--2---:R2:W3:Y:S02]  /*8fa0*/  SYNCS.PHASECHK.TRANS64.TRYWAIT P0, [R8+URZ+0x90], R0 ;  /* 0x00009000080075a7 */ /* 0x0044e400080011ff */
[----:B---3--:R-:W-:Y:S05]  /*8fb0*/  @!P0 NANOSLEEP.SYNCS 0x989680 ;  /* 0x009896800000895d */ /* 0x008fea0003900000 */
[----:B------:R-:W3:Y:S02]  /*8fc0*/  @!P0 SYNCS.PHASECHK.TRANS64 P0, [R8+URZ+0x90], R0 ;  /* 0x00009000080085a7 */ /* 0x000ee400080010ff */
[----:B---3--:R-:W-:Y:S05]  /*8fd0*/  @!P0 BRA `(.L_x_75) ;  /* 0xfffffffc00f08947 */ /* 0x008fea000383ffff */
[----:B------:R-:W-:Y:S05]  /*8fe0*/  BRA `(.L_x_165) ;  /* 0xffffffb400007947 */ /* 0x000fea000383ffff */
.L_x_78:
[----:B--2---:R-:W-:Y:S07]  /*8ff0*/  MOV R0, UR21 ;  /* 0x0000001500007c02 */ /* 0x004fee0008000f00 */
.L_x_166:
[----:B--2---:R2:W3:Y:S02]  /*9000*/  SYNCS.PHASECHK.TRANS64.TRYWAIT P1, [R0+URZ+0x88], R2 ;  /* 0x00008802000075a7 */ /* 0x0044e400080211ff */
[----:B---3--:R-:W-:Y:S05]  /*9010*/  @!P1 NANOSLEEP.SYNCS 0x989680 ;  /* 0x009896800000995d */ /* 0x008fea0003900000 */
[----:B------:R-:W3:Y:S02]  /*9020*/  @!P1 SYNCS.PHASECHK.TRANS64 P1, [R0+URZ+0x88], R2 ;  /* 0x00008802000095a7 */ /* 0x000ee400080210ff */
[----:B---3--:R-:W-:Y:S05]  /*9030*/  @!P1 BRA `(.L_x_166) ;  /* 0xfffffffc00f09947 */ /* 0x008fea000383ffff */
[----:B------:R-:W-:Y:S05]  /*9040*/  BRA `(.L_x_77) ;  /* 0xffffffb8007c7947 */ /* 0x000fea000383ffff */
.L_x_81:
[----:B--2---:R-:W-:Y:S07]  /*9050*/  MOV R0, UR21 ;  /* 0x0000001500007c02 */ /* 0x004fee0008000f00 */
.L_x_167:
[----:B--2---:R2:W3:Y:S02]  /*9060*/  SYNCS.PHASECHK.TRANS64.TRYWAIT P0, [R0+URZ+0x60], R4 ;  /* 0x00006004000075a7 */ /* 0x0044e400080011ff */
[----:B---3--:R-:W-:Y:S05]  /*9070*/  @!P0 NANOSLEEP.SYNCS 0x989680 ;  /* 0x009896800000895d */ /* 0x008fea0003900000 */
[----:B------:R-:W3:Y:S02]  /*9080*/  @!P0 SYNCS.PHASECHK.TRANS64 P0, [R0+URZ+0x60], R4 ;  /* 0x00006004000085a7 */ /* 0x000ee400080010ff */
[----:B---3--:R-:W-:Y:S05]  /*9090*/  @!P0 BRA `(.L_x_167) ;  /* 0xfffffffc00f08947 */ /* 0x008fea000383ffff */
[----:B------:R-:W-:Y:S05]  /*90a0*/  BRA `(.L_x_168) ;  /* 0xffffffb800d47947 */ /* 0x000fea000383ffff */
.L_x_82:
[----:B------:R-:W-:Y:S07]  /*90b0*/  MOV R0, UR21 ;  /* 0x0000001500007c02 */ /* 0x000fee0008000f00 */
.L_x_169:
[----:B--2---:R2:W3:Y:S02]  /*90c0*/  SYNCS.PHASECHK.TRANS64.TRYWAIT P0, [R0+URZ+0x68], R4 ;  /* 0x00006804000075a7 */ /* 0x0044e400080011ff */
[----:B---3--:R-:W-:Y:S05]  /*90d0*/  @!P0 NANOSLEEP.SYNCS 0x989680 ;  /* 0x009896800000895d */ /* 0x008fea0003900000 */
[----:B------:R-:W3:Y:S02]  /*90e0*/  @!P0 SYNCS.PHASECHK.TRANS64 P0, [R0+URZ+0x68], R4 ;  /* 0x00006804000085a7 */ /* 0x000ee400080010ff */
[----:B---3--:R-:W-:Y:S05]  /*90f0*/  @!P0 BRA `(.L_x_169) ;  /* 0xfffffffc00f08947 */ /* 0x008fea000383ffff */
[----:B------:R-:W-:Y:S05]  /*9100*/  BRA `(.L_x_170) ;  /* 0xffffffbc00107947 */ /* 0x000fea000383ffff */
.L_x_83:
[----:B------:R-:W-:Y:S07]  /*9110*/  MOV R0, UR21 ;  /* 0x0000001500007c02 */ /* 0x000fee0008000f00 */
.L_x_171:
[----:B--2---:R2:W3:Y:S02]  /*9120*/  SYNCS.PHASECHK.TRANS64.TRYWAIT P0, [R0+URZ+0x70], R4 ;  /* 0x00007004000075a7 */ /* 0x0044e400080011ff */
[----:B---3--:R-:W-:Y:S05]  /*9130*/  @!P0 NANOSLEEP.SYNCS 0x989680 ;  /* 0x009896800000895d */ /* 0x008fea0003900000 */
[----:B------:R-:W3:Y:S02]  /*9140*/  @!P0 SYNCS.PHASECHK.TRANS64 P0, [R0+URZ+0x70], R4 ;  /* 0x00007004000085a7 */ /* 0x000ee400080010ff */
[----:B---3--:R-:W-:Y:S05]  /*9150*/  @!P0 BRA `(.L_x_171) ;  /* 0xfffffffc00f08947 */ /* 0x008fea000383ffff */
[----:B------:R-:W-:Y:S05]  /*9160*/  BRA `(.L_x_172) ;  /* 0xffffffbc00587947 */ /* 0x000fea000383ffff */
.L_x_84:
[----:B------:R-:W-:Y:S07]  /*9170*/  MOV R0, UR21 ;  /* 0x0000001500007c02 */ /* 0x000fee0008000f00 */
.L_x_173:
[----:B--2---:R2:W3:Y:S02]  /*9180*/  SYNCS.PHASECHK.TRANS64.TRYWAIT P0, [R0+URZ+0x78], R4 ;  /* 0x00007804000075a7 */ /* 0x0044e400080011ff */
[----:B---3--:R-:W-:Y:S05]  /*9190*/  @!P0 NANOSLEEP.SYNCS 0x989680 ;  /* 0x009896800000895d */ /* 0x008fea0003900000 */
[----:B------:R-:W3:Y:S02]  /*91a0*/  @!P0 SYNCS.PHASECHK.TRANS64 P0, [R0+URZ+0x78], R4 ;  /* 0x00007804000085a7 */ /* 0x000ee400080010ff */
[----:B---3--:R-:W-:Y:S05]  /*91b0*/  @!P0 BRA `(.L_x_173) ;  /* 0xfffffffc00f08947 */ /* 0x008fea000383ffff */
[----:B------:R-:W-:Y:S05]  /*91c0*/  BRA `(.L_x_174) ;  /* 0xffffffbc00a47947 */ /* 0x000fea000383ffff */
.L_x_86:
[----:B------:R-:W-:-:S07]  /*91d0*/  MOV R0, UR21 ;  /* 0x0000001500007c02 */ /* 0x000fce0008000f00 */
.L_x_175:
[----:B---3--:R3:W4:Y:S02]  /*91e0*/  SYNCS.PHASECHK.TRANS64.TRYWAIT P0, [R0+URZ+0x60], R2 ;  /* 0x00006002000075a7 */ /* 0x00872400080011ff */
[----:B----4-:R-:W-:Y:S05]  /*91f0*/  @!P0 NANOSLEEP.SYNCS 0x989680 ;  /* 0x009896800000895d */ /* 0x010fea0003900000 */
[----:B------:R-:W4:Y:S02]  /*9200*/  @!P0 SYNCS.PHASECHK.TRANS64 P0, [R0+URZ+0x60], R2 ;  /* 0x00006002000085a7 */ /* 0x000f2400080010ff */
[----:B----4-:R-:W-:Y:S05]  /*9210*/  @!P0 BRA `(.L_x_175) ;  /* 0xfffffffc00f08947 */ /* 0x010fea000383ffff */
[----:B------:R-:W-:Y:S05]  /*9220*/  BRA `(.L_x_176) ;  /* 0xffffffc000187947 */ /* 0x000fea000383ffff */
.L_x_87:
[----:B---3--:R-:W-:-:S07]  /*9230*/  MOV R0, UR21 ;  /* 0x0000001500007c02 */ /* 0x008fce0008000f00 */
.L_x_177:
[----:B---3--:R3:W4:Y:S02]  /*9240*/  SYNCS.PHASECHK.TRANS64.TRYWAIT P0, [R0+URZ+0x68], R2 ;  /* 0x00006802000075a7 */ /* 0x00872400080011ff */
[----:B----4-:R-:W-:Y:S05]  /*9250*/  @!P0 NANOSLEEP.SYNCS 0x989680 ;  /* 0x009896800000895d */ /* 0x010fea0003900000 */
[----:B------:R-:W4:Y:S02]  /*9260*/  @!P0 SYNCS.PHASECHK.TRANS64 P0, [R0+URZ+0x68], R2 ;  /* 0x00006802000085a7 */ /* 0x000f2400080010ff */
[----:B----4-:R-:W-:Y:S05]  /*9270*/  @!P0 BRA `(.L_x_177) ;  /* 0xfffffffc00f08947 */ /* 0x010fea000383ffff */
[----:B------:R-:W-:Y:S05]  /*9280*/  BRA `(.L_x_178) ;  /* 0xffffffc000087947 */ /* 0x000fea000383ffff */
.L_x_88:
[----:B---3--:R-:W-:-:S07]  /*9290*/  MOV R0, UR21 ;  /* 0x0000001500007c02 */ /* 0x008fce0008000f00 */
.L_x_179:
[----:B---3--:R3:W4:Y:S02]  /*92a0*/  SYNCS.PHASECHK.TRANS64.TRYWAIT P0, [R0+URZ+0x70], R2 ;  /* 0x00007002000075a7 */ /* 0x00872400080011ff */
[----:B----4-:R-:W-:Y:S05]  /*92b0*/  @!P0 NANOSLEEP.SYNCS 0x989680 ;  /* 0x009896800000895d */ /* 0x010fea0003900000 */
[----:B------:R-:W4:Y:S02]  /*92c0*/  @!P0 SYNCS.PHASECHK.TRANS64 P0, [R0+URZ+0x70], R2 ;  /* 0x00007002000085a7 */ /* 0x000f2400080010ff */
[----:B----4-:R-:W-:Y:S05]  /*92d0*/  @!P0 BRA `(.L_x_179) ;  /* 0xfffffffc00f08947 */ /* 0x010fea000383ffff */
[----:B------:R-:W-:Y:S05]  /*92e0*/  BRA `(.L_x_180) ;  /* 0xffffffbc00f87947 */ /* 0x000fea000383ffff */
.L_x_90:
[----:B-1----:R1:W2:Y:S02]  /*92f0*/  SYNCS.PHASECHK.TRANS64.TRYWAIT P0, [R3+URZ+0x90], R0 ;  /* 0x00009000030075a7 */ /* 0x0022a400080011ff */
[----:B--2---:R-:W-:Y:S05]  /*9300*/  @!P0 NANOSLEEP.SYNCS 0x989680 ;  /* 0x009896800000895d */ /* 0x004fea0003900000 */
[----:B------:R-:W2:Y:S02]  /*9310*/  @!P0 SYNCS.PHASECHK.TRANS64 P0, [R3+URZ+0x90], R0 ;  /* 0x00009000030085a7 */ /* 0x000ea400080010ff */
[----:B--2---:R-:W-:Y:S05]  /*9320*/  @!P0 BRA `(.L_x_90) ;  /* 0xfffffffc00f08947 */ /* 0x004fea000383ffff */
[----:B------:R-:W-:Y:S05]  /*9330*/  BRA `(.L_x_181) ;  /* 0xffffffc000c87947 */ /* 0x000fea000383ffff */
.L_x_101:
[----:B-1----:R-:W-:Y:S04]  /*9340*/  MOV R0, UR44 ;  /* 0x0000002c00007c02 */ /* 0x002fe80008000f00 */
[----:B------:R1:W2:Y:S03]  /*9350*/  SYNCS.PHASECHK.TRANS64.TRYWAIT P1, [R0+URZ+0x40], R3 ;  /* 0x00004003000075a7 */ /* 0x0002a600080211ff */
[----:B--2---:R-:W-:Y:S05]  /*9360*/  @!P1 NANOSLEEP.SYNCS 0x989680 ;  /* 0x009896800000995d */ /* 0x004fea0003900000 */
[----:B------:R-:W2:Y:S02]  /*9370*/  @!P1 SYNCS.PHASECHK.TRANS64 P1, [R0+URZ+0x40], R3 ;  /* 0x00004003000095a7 */ /* 0x000ea400080210ff */
[----:B--2---:R-:W-:Y:S05]  /*9380*/  @!P1 BRA `(.L_x_101) ;  /* 0xfffffffc00ec9947 */ /* 0x004fea000383ffff */
[----:B------:R-:W-:Y:S05]  /*9390*/  BRA `(.L_x_100) ;  /* 0xffffffd000387947 */ /* 0x000fea000383ffff */
.L_x_103:
[----:B-1----:R1:W3:Y:S02]  /*93a0*/  SYNCS.PHASECHK.TRANS64.TRYWAIT P0, [R26+URZ+0xb0], R2 ;  /* 0x0000b0021a0075a7 */ /* 0x0022e400080011ff */
[----:B---3--:R-:W-:Y:S05]  /*93b0*/  @!P0 NANOSLEEP.SYNCS 0x989680 ;  /* 0x009896800000895d */ /* 0x008fea0003900000 */
[----:B------:R-:W3:Y:S02]  /*93c0*/  @!P0 SYNCS.PHASECHK.TRANS64 P0, [R26+URZ+0xb0], R2 ;  /* 0x0000b0021a0085a7 */ /* 0x000ee400080010ff */
[----:B---3--:R-:W-:Y:S05]  /*93d0*/  @!P0 BRA `(.L_x_103) ;  /* 0xfffffffc00f08947 */ /* 0x008fea000383ffff */
[----:B------:R-:W-:Y:S05]  /*93e0*/  BRA `(.L_x_102) ;  /* 0xffffffd0005c7947 */ /* 0x000fea000383ffff */
.L_x_112:
[----:B---3--:R3:W4:Y:S02]  /*93f0*/  SYNCS.PHASECHK.TRANS64.TRYWAIT P0, [R2+URZ+0x40], R0 ;  /* 0x00004000020075a7 */ /* 0x00872400080011ff */
[----:B----4-:R-:W-:Y:S05]  /*9400*/  @!P0 NANOSLEEP.SYNCS 0x989680 ;  /* 0x009896800000895d */ /* 0x010fea0003900000 */
[----:B------:R-:W4:Y:S02]  /*9410*/  @!P0 SYNCS.PHASECHK.TRANS64 P0, [R2+URZ+0x40], R0 ;  /* 0x00004000020085a7 */ /* 0x000f2400080010ff */
[----:B----4-:R-:W-:Y:S05]  /*9420*/  @!P0 BRA `(.L_x_112) ;  /* 0xfffffffc00f08947 */ /* 0x010fea000383ffff */
[----:B------:R-:W-:Y:S05]  /*9430*/  BRA `(.L_x_111) ;  /* 0xffffffd800487947 */ /* 0x000fea000383ffff */
.L_x_120:
[----:B---3--:R3:W4:Y:S02]  /*9440*/  SYNCS.PHASECHK.TRANS64.TRYWAIT P0, [R2+URZ+0x40], R4 ;  /* 0x00004004020075a7 */ /* 0x00872400080011ff */
[----:B----4-:R-:W-:Y:S05]  /*9450*/  @!P0 NANOSLEEP.SYNCS 0x989680 ;  /* 0x009896800000895d */ /* 0x010fea0003900000 */
[----:B------:R-:W4:Y:S02]  /*9460*/  @!P0 SYNCS.PHASECHK.TRANS64 P0, [R2+URZ+0x40], R4 ;  /* 0x00004004020085a7 */ /* 0x000f2400080010ff */
[----:B----4-:R-:W-:Y:S05]  /*9470*/  @!P0 BRA `(.L_x_120) ;  /* 0xfffffffc00f08947 */ /* 0x010fea000383ffff */
[----:B------:R-:W-:Y:S05]  /*9480*/  BRA `(.L_x_119) ;  /* 0xffffffe000587947 */ /* 0x000fea000383ffff */
.L_x_128:
[----:B---3--:R3:W4:Y:S02]  /*9490*/  SYNCS.PHASECHK.TRANS64.TRYWAIT P0, [R3+URZ+0x40], R0 ;  /* 0x00004000030075a7 */ /* 0x00872400080011ff */
[----:B----4-:R-:W-:Y:S05]  /*94a0*/  @!P0 NANOSLEEP.SYNCS 0x989680 ;  /* 0x009896800000895d */ /* 0x010fea0003900000 */
[----:B------:R-:W4:Y:S02]  /*94b0*/  @!P0 SYNCS.PHASECHK.TRANS64 P0, [R3+URZ+0x40], R0 ;  /* 0x00004000030085a7 */ /* 0x000f2400080010ff */
[----:B----4-:R-:W-:Y:S05]  /*94c0*/  @!P0 BRA `(.L_x_128) ;  /* 0xfffffffc00f08947 */ /* 0x010fea000383ffff */
[----:B------:R-:W-:Y:S05]  /*94d0*/  BRA `(.L_x_127) ;  /* 0xffffffe800687947 */ /* 0x000fea000383ffff */
        .weak           $__internal_0_$__cuda_sm10x_tcgen05_guardrail_trap_col_being_dealloced_not_returned_by_alloc
        .type           $__internal_0_$__cuda_sm10x_tcgen05_guardrail_trap_col_being_dealloced_not_returned_by_alloc,@function
        .size           $__internal_0_$__cuda_sm10x_tcgen05_guardrail_trap_col_being_dealloced_not_returned_by_alloc,($__internal_1_$__cuda_sm10x_tcgen05_guardrail_trap_phase_invalid_during_alloc - $__internal_0_$__cuda_sm10x_tcgen05_guardrail_trap_col_being_dealloced_not_returned_by_alloc)
$__internal_0_$__cuda_sm10x_tcgen05_guardrail_trap_col_being_dealloced_not_returned_by_alloc:
[----:B------:R-:W-:Y:S05]  /*94e0*/  BPT.TRAP 0x1 ;  /* 0x000000040000795c */ /* 0x000fea0000300000 */
[----:B------:R-:W-:-:S04]  /*94f0*/  HFMA2 R3, -RZ, RZ, 0, 0 ;  /* 0x00000000ff037431 */ /* 0x000fc800000001ff */
[----:B------:R-:W-:Y:S05]  /*9500*/  RET.REL.NODEC R2 `(_ZN7cutlass13device_kernelINS_4gemm6kernel13GemmUniversalIN4cute5tupleIJiiiiEEENS1_10collective13CollectiveMmaINS1_35MainloopSm100TmaUmmaWarpSpecializedILi4ELi2ELi4ENS5_IJNS4_1CILi2EEENSA_ILi1EEESC_EEEEENS5_IJNSA_ILi64EEENSA_ILi128EEESG_EEENS_6half_tENS5_IJlSC_lEEESI_SJ_NS4_8TiledMMAINS4_8MMA_AtomIJNS4_20SM100_MMA_F16BF16_SSISI_SI_fLi64ELi128ELNS4_4UMMA5MajorE0ELSO_0ELNSN_7ScaleInE0ELSP_0EEEEEENS4_6LayoutINS5_IJSC_SC_SC_EEENS5_IJNSA_ILi0EEESU_SU_EEEEENS5_IJNS4_10UnderscoreESX_SX_EEEEENS4_13SM90_TMA_LOADENS4_14ComposedLayoutINS4_7SwizzleILi3ELi4ELi3EEENS4_18smem_ptr_flag_bitsILi16EEENSS_INS5_IJNSA_ILi8EEESF_EEENS5_IJSF_SC_EEEEEEEvNS4_8identityENS4_23SM90_TMA_LOAD_MULTICASTES1A_vS1B_EENS_8epilogue10collective18CollectiveEpilogueINS1E_23Sm100TmaWarpSpecializedILi4ELi2ELi16ELb1ELb0EEEJSH_NS5_IJNSS_ISF_SC_EENSS_INSA_ILi32EEESC_EEEEESI_SJ_SI_SJ_NS1E_6fusion15FusionCallbacksIS1I_NS1N_17LinearCombinationISI_fSI_fLNS_15FloatRoundStyleE2EEESH_S1M_JEEENS4_5SM1004TMEM4LOAD26SM100_TMEM_LOAD_16dp256b4xES10_NS11_INS12_ILi2ELi4ELi3EEES15_NSS_INS5_IJS16_S1K_EEENS5_IJS1K_SC_EEEEEEENS4_17SM75_U32x4_LDSM_NENS4_14SM90_TMA_STOREES21_NS4_17SM90_U32x4_STSM_NENS4_39AutoVectorizingCopyWithAssumedAlignmentILi128EEEEEEvvEEEEvNT_6ParamsE) ;  /* 0xffffff6802bc7950 */ /* 0x000fea0003c3ffff */
        .weak           $__internal_1_$__cuda_sm10x_tcgen05_guardrail_trap_phase_invalid_during_alloc
        .type           $__internal_1_$__cuda_sm10x_tcgen05_guardrail_trap_phase_invalid_during_alloc,@function
        .size           $__internal_1_$__cuda_sm10x_tcgen05_guardrail_trap_phase_invalid_during_alloc,($__internal_2_$__cuda_sm10x_tcgen05_guardrail_trap_unallocated_columns_being_dealloced - $__internal_1_$__cuda_sm10x_tcgen05_guardrail_trap_phase_invalid_during_alloc)
$__internal_1_$__cuda_sm10x_tcgen05_guardrail_trap_phase_invalid_during_alloc:
[----:B------:R-:W-:Y:S05]  /*9510*/  BPT.TRAP 0x1 ;  /* 0x000000040000795c */ /* 0x000fea0000300000 */
[----:B------:R-:W-:-:S04]  /*9520*/  MOV R5, 0x0 ;  /* 0x0000000000057802 */ /* 0x000fc80000000f00 */
[----:B------:R-:W-:Y:S05]  /*9530*/  RET.REL.NODEC R4 `(_ZN7cutlass13device_kernelINS_4gemm6kernel13GemmUniversalIN4cute5tupleIJiiiiEEENS1_10collective13CollectiveMmaINS1_35MainloopSm100TmaUmmaWarpSpecializedILi4ELi2ELi4ENS5_IJNS4_1CILi2EEENSA_ILi1EEESC_EEEEENS5_IJNSA_ILi64EEENSA_ILi128EEESG_EEENS_6half_tENS5_IJlSC_lEEESI_SJ_NS4_8TiledMMAINS4_8MMA_AtomIJNS4_20SM100_MMA_F16BF16_SSISI_SI_fLi64ELi128ELNS4_4UMMA5MajorE0ELSO_0ELNSN_7ScaleInE0ELSP_0EEEEEENS4_6LayoutINS5_IJSC_SC_SC_EEENS5_IJNSA_ILi0EEESU_SU_EEEEENS5_IJNS4_10UnderscoreESX_SX_EEEEENS4_13SM90_TMA_LOADENS4_14ComposedLayoutINS4_7SwizzleILi3ELi4ELi3EEENS4_18smem_ptr_flag_bitsILi16EEENSS_INS5_IJNSA_ILi8EEESF_EEENS5_IJSF_SC_EEEEEEEvNS4_8identityENS4_23SM90_TMA_LOAD_MULTICASTES1A_vS1B_EENS_8epilogue10collective18CollectiveEpilogueINS1E_23Sm100TmaWarpSpecializedILi4ELi2ELi16ELb1ELb0EEEJSH_NS5_IJNSS_ISF_SC_EENSS_INSA_ILi32EEESC_EEEEESI_SJ_SI_SJ_NS1E_6fusion15FusionCallbacksIS1I_NS1N_17LinearCombinationISI_fSI_fLNS_15FloatRoundStyleE2EEESH_S1M_JEEENS4_5SM1004TMEM4LOAD26SM100_TMEM_LOAD_16dp256b4xES10_NS11_INS12_ILi2ELi4ELi3EEES15_NSS_INS5_IJS16_S1K_EEENS5_IJS1K_SC_EEEEEEENS4_17SM75_U32x4_LDSM_NENS4_14SM90_TMA_STOREES21_NS4_17SM90_U32x4_STSM_NENS4_39AutoVectorizingCopyWithAssumedAlignmentILi128EEEEEEvvEEEEvNT_6ParamsE) ;  /* 0xffffff6804b07950 */ /* 0x000fea0003c3ffff */
        .weak           $__internal_2_$__cuda_sm10x_tcgen05_guardrail_trap_unallocated_columns_being_dealloced
        .type           $__internal_2_$__cuda_sm10x_tcgen05_guardrail_trap_unallocated_columns_being_dealloced,@function
        .size           $__internal_2_$__cuda_sm10x_tcgen05_guardrail_trap_unallocated_columns_being_dealloced,(.L_x_183 - $__internal_2_$__cuda_sm10x_tcgen05_guardrail_trap_unallocated_columns_being_dealloced)
$__internal_2_$__cuda_sm10x_tcgen05_guardrail_trap_unallocated_columns_being_dealloced:
[----:B------:R-:W-:Y:S05]  /*9540*/  BPT.TRAP 0x1 ;  /* 0x000000040000795c */ /* 0x000fea0000300000 */
[----:B------:R-:W-:-:S04]  /*9550*/  HFMA2 R3, -RZ, RZ, 0, 0 ;  /* 0x00000000ff037431 */ /* 0x000fc800000001ff */
[----:B------:R-:W-:Y:S05]  /*9560*/  RET.REL.NODEC R2 `(_ZN7cutlass13device_kernelINS_4gemm6kernel13GemmUniversalIN4cute5tupleIJiiiiEEENS1_10collective13CollectiveMmaINS1_35MainloopSm100TmaUmmaWarpSpecializedILi4ELi2ELi4ENS5_IJNS4_1CILi2EEENSA_ILi1EEESC_EEEEENS5_IJNSA_ILi64EEENSA_ILi128EEESG_EEENS_6half_tENS5_IJlSC_lEEESI_SJ_NS4_8TiledMMAINS4_8MMA_AtomIJNS4_20SM100_MMA_F16BF16_SSISI_SI_fLi64ELi128ELNS4_4UMMA5MajorE0ELSO_0ELNSN_7ScaleInE0ELSP_0EEEEEENS4_6LayoutINS5_IJSC_SC_SC_EEENS5_IJNSA_ILi0EEESU_SU_EEEEENS5_IJNS4_10UnderscoreESX_SX_EEEEENS4_13SM90_TMA_LOADENS4_14ComposedLayoutINS4_7SwizzleILi3ELi4ELi3EEENS4_18smem_ptr_flag_bitsILi16EEENSS_INS5_IJNSA_ILi8EEESF_EEENS5_IJSF_SC_EEEEEEEvNS4_8identityENS4_23SM90_TMA_LOAD_MULTICASTES1A_vS1B_EENS_8epilogue10collective18CollectiveEpilogueINS1E_23Sm100TmaWarpSpecializedILi4ELi2ELi16ELb1ELb0EEEJSH_NS5_IJNSS_ISF_SC_EENSS_INSA_ILi32EEESC_EEEEESI_SJ_SI_SJ_NS1E_6fusion15FusionCallbacksIS1I_NS1N_17LinearCombinationISI_fSI_fLNS_15FloatRoundStyleE2EEESH_S1M_JEEENS4_5SM1004TMEM4LOAD26SM100_TMEM_LOAD_16dp256b4xES10_NS11_INS12_ILi2ELi4ELi3EEES15_NSS_INS5_IJS16_S1K_EEENS5_IJS1K_SC_EEEEEEENS4_17SM75_U32x4_LDSM_NENS4_14SM90_TMA_STOREES21_NS4_17SM90_U32x4_STSM_NENS4_39AutoVectorizingCopyWithAssumedAlignmentILi128EEEEEEvvEEEEvNT_6ParamsE) ;  /* 0xffffff6802a47950 */ /* 0x000fea0003c3ffff */
.L_x_182:
[----:B------:R-:W-:-:S00]  /*9570*/  BRA `(.L_x_182) ;  /* 0xfffffffc00fc7947 */ /* 0x000fc0000383ffff */
[----:B------:R-:W-:-:S00]  /*9580*/  NOP ;  /* 0x0000000000007918 */ /* 0x000fc00000000000 */
[----:B------:R-:W-:-:S00]  /*9590*/  NOP ;  /* 0x0000000000007918 */ /* 0x000fc00000000000 */
[----:B------:R-:W-:-:S00]  /*95a0*/  NOP ;  /* 0x0000000000007918 */ /* 0x000fc00000000000 */
[----:B------:R-:W-:-:S00]  /*95b0*/  NOP ;  /* 0x0000000000007918 */ /* 0x000fc00000000000 */
[----:B------:R-:W-:-:S00]  /*95c0*/  NOP ;  /* 0x0000000000007918 */ /* 0x000fc00000000000 */
[----:B------:R-:W-:-:S00]  /*95d0*/  NOP ;  /* 0x0000000000007918 */ /* 0x000fc00000000000 */
[----:B------:R-:W-:-:S00]  /*95e0*/  NOP ;  /* 0x0000000000007918 */ /* 0x000fc00000000000 */
[----:B------:R-:W-:-:S00]  /*95f0*/  NOP ;  /* 0x0000000000007918 */ /* 0x000fc00000000000 */
.L_x_183:


//--------------------- .nv.global.init           --------------------------
	.section	.nv.global.init,"aw",@progbits
.nv.global.init:
	.type		$str$27,@object
	.size		$str$27,($str$28 - $str$27)
$str$27:
        /*0000*/ 	.byte	0x28, 0x61, 0x64, 0x64, 0x72, 0x65, 0x73, 0x73, 0x20, 0x26, 0x20, 0x6d, 0x61, 0x73, 0x6b, 0x29
        /*0010*/ 	.byte	0x20, 0x3d, 0x3d, 0x20, 0x30, 0x00
	.type		$str$28,@object
	.size		$str$28,($str$26 - $str$28)
$str$28:
        /*0016*/ 	.byte	0x2f, 0x74, 0x6d, 0x70, 0x2f, 0x63, 0x75, 0x74, 0x6c, 0x61, 0x73, 0x73, 0x5f, 0x73, 0x77, 0x65
        /*0026*/ 	.byte	0x65, 0x70, 0x5f, 0x73, 0x72, 0x63, 0x2f, 0x69, 0x6e, 0x63, 0x6c, 0x75, 0x64, 0x65, 0x2f, 0x63
        /*0036*/ 	.byte	0x75, 0x74, 0x65, 0x2f, 0x70, 0x6f, 0x69, 0x6e, 0x74, 0x65, 0x72, 0x5f, 0x66, 0x6c, 0x61, 0x67
        /*0046*/ 	.byte	0x67, 0x65, 0x64, 0x2e, 0x68, 0x70, 0x70, 0x00
	.type		$str$26,@object
	.size		$str$26,($str$25 - $str$26)
$str$26:
        /*004e*/ 	.byte	0x2f, 0x74, 0x6d, 0x70, 0x2f, 0x63, 0x75, 0x74, 0x6c, 0x61, 0x73, 0x73, 0x5f, 0x73, 0x77, 0x65
        /*005e*/ 	.byte	0x65, 0x70, 0x5f, 0x73, 0x72, 0x63, 0x2f, 0x69, 0x6e, 0x63, 0x6c, 0x75, 0x64, 0x65, 0x2f, 0x63
        /*006e*/ 	.byte	0x75, 0x74, 0x65, 0x2f, 0x61, 0x74, 0x6f, 0x6d, 0x2f, 0x63, 0x6f, 0x70, 0x79, 0x5f, 0x74, 0x72
        /*007e*/ 	.byte	0x61, 0x69, 0x74, 0x73, 0x5f, 0x73, 0x6d, 0x31, 0x30, 0x30, 0x2e, 0x68, 0x70, 0x70, 0x00
	.type		$str$25,@object
	.size		$str$25,(__unnamed_1 - $str$25)
$str$25:
        /*008d*/ 	.byte	0x28, 0x28, 0x75, 0x69, 0x6e, 0x74, 0x33, 0x32, 0x5f, 0x74, 0x28, 0x74, 0x68, 0x72, 0x65, 0x61
        /*009d*/ 	.byte	0x64, 0x49, 0x64, 0x78, 0x2e, 0x78, 0x29, 0x20, 0x2f, 0x20, 0x33, 0x32, 0x29, 0x20, 0x25, 0x20
        /*00ad*/ 	.byte	0x34, 0x29, 0x20, 0x3d, 0x3d, 0x20, 0x28, 0x28, 0x28, 0x74, 0x6d, 0x65, 0x6d, 0x5f, 0x61, 0x64
        /*00bd*/ 	.byte	0x64, 0x72, 0x20, 0x3e, 0x3e, 0x20, 0x31, 0x36, 0x29, 0x20, 0x2f, 0x20, 0x33, 0x32, 0x29, 0x20
        /*00cd*/ 	.byte	0x25, 0x20, 0x34, 0x29, 0x00
	.type		__unnamed_1,@object
	.size		__unnamed_1,(__unnamed_2 - __unnamed_1)
__unnamed_1:
        /*00d2*/ 	.byte	0x61, 0x75, 0x74, 0x6f, 0x20, 0x63, 0x75, 0x74, 0x65, 0x3a, 0x3a, 0x61, 0x73, 0x5f, 0x70, 0x6f
        /* <DEDUP_REMOVED lines=24> */
        /*0262*/ 	.byte	0x3e, 0x3e, 0x3e, 0x5d, 0x00
	.type		__unnamed_2,@object
	.size		__unnamed_2,(.L_2 - __unnamed_2)
__unnamed_2:
        /* <DEDUP_REMOVED lines=46> */
.L_2:


//--------------------- .nv.shared._ZN7cutlass13device_kernelINS_4gemm6kernel13GemmUniversalIN4cute5tupleIJiiiiEEENS1_10collective13CollectiveMmaINS1_35MainloopSm100TmaUmmaWarpSpecializedILi4ELi2ELi4ENS5_IJNS4_1CILi2EEENSA_ILi1EEESC_EEEEENS5_IJNSA_ILi64EEENSA_ILi128EEESG_EEENS_6half_tENS5_IJlSC_lEEESI_SJ_NS4_8TiledMMAINS4_8MMA_AtomIJNS4_20SM100_MMA_F16BF16_SSISI_SI_fLi64ELi128ELNS4_4UMMA5MajorE0ELSO_0ELNSN_7ScaleInE0ELSP_0EEEEEENS4_6LayoutINS5_IJSC_SC_SC_EEENS5_IJNSA_ILi0EEESU_SU_EEEEENS5_IJNS4_10UnderscoreESX_SX_EEEEENS4_13SM90_TMA_LOADENS4_14ComposedLayoutINS4_7SwizzleILi3ELi4ELi3EEENS4_18smem_ptr_flag_bitsILi16EEENSS_INS5_IJNSA_ILi8EEESF_EEENS5_IJSF_SC_EEEEEEEvNS4_8identityENS4_23SM90_TMA_LOAD_MULTICASTES1A_vS1B_EENS_8epilogue10collective18CollectiveEpilogueINS1E_23Sm100TmaWarpSpecializedILi4ELi2ELi16ELb1ELb0EEEJSH_NS5_IJNSS_ISF_SC_EENSS_INSA_ILi32EEESC_EEEEESI_SJ_SI_SJ_NS1E_6fusion15FusionCallbacksIS1I_NS1N_17LinearCombinationISI_fSI_fLNS_15FloatRoundStyleE2EEESH_S1M_JEEENS4_5SM1004TMEM4LOAD26SM100_TMEM_LOAD_16dp256b4xES10_NS11_INS12_ILi2ELi4ELi3EEES15_NSS_INS5_IJS16_S1K_EEENS5_IJS1K_SC_EEEEEEENS4_17SM75_U32x4_LDSM_NENS4_14SM90_TMA_STOREES21_NS4_17SM90_U32x4_STSM_NENS4_39AutoVectorizingCopyWithAssumedAlignmentILi128EEEEEEvvEEEEvNT_6ParamsE --------------------------
	.section	.nv.shared._ZN7cutlass13device_kernelINS_4gemm6kernel13GemmUniversalIN4cute5tupleIJiiiiEEENS1_10collective13CollectiveMmaINS1_35MainloopSm100TmaUmmaWarpSpecializedILi4ELi2ELi4ENS5_IJNS4_1CILi2EEENSA_ILi1EEESC_EEEEENS5_IJNSA_ILi64EEENSA_ILi128EEESG_EEENS_6half_tENS5_IJlSC_lEEESI_SJ_NS4_8TiledMMAINS4_8MMA_AtomIJNS4_20SM100_MMA_F16BF16_SSISI_SI_fLi64ELi128ELNS4_4UMMA5MajorE0ELSO_0ELNSN_7ScaleInE0ELSP_0EEEEEENS4_6LayoutINS5_IJSC_SC_SC_EEENS5_IJNSA_ILi0EEESU_SU_EEEEENS5_IJNS4_10UnderscoreESX_SX_EEEEENS4_13SM90_TMA_LOADENS4_14ComposedLayoutINS4_7SwizzleILi3ELi4ELi3EEENS4_18smem_ptr_flag_bitsILi16EEENSS_INS5_IJNSA_ILi8EEESF_EEENS5_IJSF_SC_EEEEEEEvNS4_8identityENS4_23SM90_TMA_LOAD_MULTICASTES1A_vS1B_EENS_8epilogue10collective18CollectiveEpilogueINS1E_23Sm100TmaWarpSpecializedILi4ELi2ELi16ELb1ELb0EEEJSH_NS5_IJNSS_ISF_SC_EENSS_INSA_ILi32EEESC_EEEEESI_SJ_SI_SJ_NS1E_6fusion15FusionCallbacksIS1I_NS1N_17LinearCombinationISI_fSI_fLNS_15FloatRoundStyleE2EEESH_S1M_JEEENS4_5SM1004TMEM4LOAD26SM100_TMEM_LOAD_16dp256b4xES10_NS11_INS12_ILi2ELi4ELi3EEES15_NSS_INS5_IJS16_S1K_EEENS5_IJS1K_SC_EEEEEEENS4_17SM75_U32x4_LDSM_NENS4_14SM90_TMA_STOREES21_NS4_17SM90_U32x4_STSM_NENS4_39AutoVectorizingCopyWithAssumedAlignmentILi128EEEEEEvvEEEEvNT_6ParamsE,"aw",@nobits
	.sectionflags	@""
	.align	16
	.zero		1024


//--------------------- .nv.shared.reserved.0     --------------------------
	.section	.nv.shared.reserved.0,"aw",@nobits
	.weak		__nv_reservedSMEM_offset_0_alias
	.size		__nv_reservedSMEM_offset_0_alias, 0, 64
	.other		__nv_reservedSMEM_offset_0_alias,@"STO_CUDA_RESERVED_SHARED STV_DEFAULT"
__nv_reservedSMEM_offset_0_alias:
	.zero		0
.nv.shared.reserved.0:
	.zero		64
	.weak		__nv_reservedSMEM_tcgen05_partition
	.type		__nv_reservedSMEM_tcgen05_partition,@object
	.size		__nv_reservedSMEM_tcgen05_partition,(.L_0 - __nv_reservedSMEM_tcgen05_partition)
__nv_reservedSMEM_tcgen05_partition:
	.zero		32
.L_0:


//--------------------- .nv.global                --------------------------
	.section	.nv.global,"aw",@nobits
.nv.global:
	.type		_ZN40_INTERNAL_48f39388_4_k_cu_76c69c00_284694cute1_E,@object
	.size		_ZN40_INTERNAL_48f39388_4_k_cu_76c69c00_284694cute1_E,(_ZN40_INTERNAL_48f39388_4_k_cu_76c69c00_284694cuda3std3__45__cpo6cbeginE - _ZN40_INTERNAL_48f39388_4_k_cu_76c69c00_284694cute1_E)
_ZN40_INTERNAL_48f39388_4_k_cu_76c69c00_284694cute1_E:
	.zero		1
	.type		_ZN40_INTERNAL_48f39388_4_k_cu_76c69c00_284694cuda3std3__45__cpo6cbeginE,@object
	.size		_ZN40_INTERNAL_48f39388_4_k_cu_76c69c00_284694cuda3std3__45__cpo6cbeginE,(_ZN40_INTERNAL_48f39388_4_k_cu_76c69c00_284694cuda3std3__48in_placeE - _ZN40_INTERNAL_48f39388_4_k_cu_76c69c00_284694cuda3std3__45__cpo6cbeginE)
_ZN40_INTERNAL_48f39388_4_k_cu_76c69c00_284694cuda3std3__45__cpo6cbeginE:
	.zero		1
	.type		_ZN40_INTERNAL_48f39388_4_k_cu_76c69c00_284694cuda3std3__48in_placeE,@object
	.size		_ZN40_INTERNAL_48f39388_4_k_cu_76c69c00_284694cuda3std3__48in_placeE,(_ZN40_INTERNAL_48f39388_4_k_cu_76c69c00_284694cuda3std6ranges3__45__cpo9iter_moveE - _ZN40_INTERNAL_48f39388_4_k_cu_76c69c00_284694cuda3std3__48in_placeE)
_ZN40_INTERNAL_48f39388_4_k_cu_76c69c00_284694cuda3std3__48in_placeE:
	.zero		1
	.type		_ZN40_INTERNAL_48f39388_4_k_cu_76c69c00_284694cuda3std6ranges3__45__cpo9iter_moveE,@object
	.size		_ZN40_INTERNAL_48f39388_4_k_cu_76c69c00_284694cuda3std6ranges3__45__cpo9iter_moveE,(_ZN40_INTERNAL_48f39388_4_k_cu_76c69c00_284694cuda3std3__45__cpo5beginE - _ZN40_INTERNAL_48f39388_4_k_cu_76c69c00_284694cuda3std6ranges3__45__cpo9iter_moveE)
_ZN40_INTERNAL_48f39388_4_k_cu_76c69c00_284694cuda3std6ranges3__45__cpo9iter_moveE:
	.zero		1
	.type		_ZN40_INTERNAL_48f39388_4_k_cu_76c69c00_284694cuda3std3__45__cpo5beginE,@object
	.size		_ZN40_INTERNAL_48f39388_4_k_cu_76c69c00_284694cuda3std3__45__cpo5beginE,(_ZN40_INTERNAL_48f39388_4_k_cu_76c69c00_284694cuda3std3__442_GLOBAL__N__48f39388_4_k_cu_76c69c00_284696ignoreE - _ZN40_INTERNAL_48f39388_4_k_cu_76c69c00_284694cuda3std3__45__cpo5beginE)
_ZN40_INTERNAL_48f39388_4_k_cu_76c69c00_284694cuda3std3__45__cpo5beginE:
	.zero		1
	.type		_ZN40_INTERNAL_48f39388_4_k_cu_76c69c00_284694cuda3std3__442_GLOBAL__N__48f39388_4_k_cu_76c69c00_284696ignoreE,@object
	.size		_ZN40_INTERNAL_48f39388_4_k_cu_76c69c00_284694cuda3std3__442_GLOBAL__N__48f39388_4_k_cu_76c69c00_284696ignoreE,(_ZN40_INTERNAL_48f39388_4_k_cu_76c69c00_284694cute7productE - _ZN40_INTERNAL_48f39388_4_k_cu_76c69c00_284694cuda3std3__442_GLOBAL__N__48f39388_4_k_cu_76c69c00_284696ignoreE)
_ZN40_INTERNAL_48f39388_4_k_cu_76c69c00_284694cuda3std3__442_GLOBAL__N__48f39388_4_k_cu_76c69c00_284696ignoreE:
	.zero		1
	.type		_ZN40_INTERNAL_48f39388_4_k_cu_76c69c00_284694cute7productE,@object
	.size		_ZN40_INTERNAL_48f39388_4_k_cu_76c69c00_284694cute7productE,(_ZN40_INTERNAL_48f39388_4_k_cu_76c69c00_284694cuda3std3__45__cpo3endE - _ZN40_INTERNAL_48f39388_4_k_cu_76c69c00_284694cute7productE)
_ZN40_INTERNAL_48f39388_4_k_cu_76c69c00_284694cute7productE:
	.zero		1
	.type		_ZN40_INTERNAL_48f39388_4_k_cu_76c69c00_284694cuda3std3__45__cpo3endE,@object
	.size		_ZN40_INTERNAL_48f39388_4_k_cu_76c69c00_284694cuda3std3__45__cpo3endE,(_ZN40_INTERNAL_48f39388_4_k_cu_76c69c00_284694cuda3std3__419piecewise_constructE - _ZN40_INTERNAL_48f39388_4_k_cu_76c69c00_284694cuda3std3__45__cpo3endE)
_ZN40_INTERNAL_48f39388_4_k_cu_76c69c00_284694cuda3std3__45__cpo3endE:
	.zero		1
	.type		_ZN40_INTERNAL_48f39388_4_k_cu_76c69c00_284694cuda3std3__419piecewise_constructE,@object
	.size		_ZN40_INTERNAL_48f39388_4_k_cu_76c69c00_284694cuda3std3__419piecewise_constructE,(_ZN40_INTERNAL_48f39388_4_k_cu_76c69c00_284694cuda3std3__45__cpo4cendE - _ZN40_INTERNAL_48f39388_4_k_cu_76c69c00_284694cuda3std3__419piecewise_constructE)
_ZN40_INTERNAL_48f39388_4_k_cu_76c69c00_284694cuda3std3__419piecewise_constructE:
	.zero		1
	.type		_ZN40_INTERNAL_48f39388_4_k_cu_76c69c00_284694cuda3std3__45__cpo4cendE,@object
	.size		_ZN40_INTERNAL_48f39388_4_k_cu_76c69c00_284694cuda3std3__45__cpo4cendE,(_ZN40_INTERNAL_48f39388_4_k_cu_76c69c00_284694cuda3std6ranges3__45__cpo4swapE - _ZN40_INTERNAL_48f39388_4_k_cu_76c69c00_284694cuda3std3__45__cpo4cendE)
_ZN40_INTERNAL_48f39388_4_k_cu_76c69c00_284694cuda3std3__45__cpo4cendE:
	.zero		1
	.type		_ZN40_INTERNAL_48f39388_4_k_cu_76c69c00_284694cuda3std6ranges3__45__cpo4swapE,@object
	.size		_ZN40_INTERNAL_48f39388_4_k_cu_76c69c00_284694cuda3std6ranges3__45__cpo4swapE,(.L_10 - _ZN40_INTERNAL_48f39388_4_k_cu_76c69c00_284694cuda3std6ranges3__45__cpo4swapE)
_ZN40_INTERNAL_48f39388_4_k_cu_76c69c00_284694cuda3std6ranges3__45__cpo4swapE:
	.zero		1
.L_10:


//--------------------- .nv.constant0._ZN7cutlass13device_kernelINS_4gemm6kernel13GemmUniversalIN4cute5tupleIJiiiiEEENS1_10collective13CollectiveMmaINS1_35MainloopSm100TmaUmmaWarpSpecializedILi4ELi2ELi4ENS5_IJNS4_1CILi2EEENSA_ILi1EEESC_EEEEENS5_IJNSA_ILi64EEENSA_ILi128EEESG_EEENS_6half_tENS5_IJlSC_lEEESI_SJ_NS4_8TiledMMAINS4_8MMA_AtomIJNS4_20SM100_MMA_F16BF16_SSISI_SI_fLi64ELi128ELNS4_4UMMA5MajorE0ELSO_0ELNSN_7ScaleInE0ELSP_0EEEEEENS4_6LayoutINS5_IJSC_SC_SC_EEENS5_IJNSA_ILi0EEESU_SU_EEEEENS5_IJNS4_10UnderscoreESX_SX_EEEEENS4_13SM90_TMA_LOADENS4_14ComposedLayoutINS4_7SwizzleILi3ELi4ELi3EEENS4_18smem_ptr_flag_bitsILi16EEENSS_INS5_IJNSA_ILi8EEESF_EEENS5_IJSF_SC_EEEEEEEvNS4_8identityENS4_23SM90_TMA_LOAD_MULTICASTES1A_vS1B_EENS_8epilogue10collective18CollectiveEpilogueINS1E_23Sm100TmaWarpSpecializedILi4ELi2ELi16ELb1ELb0EEEJSH_NS5_IJNSS_ISF_SC_EENSS_INSA_ILi32EEESC_EEEEESI_SJ_SI_SJ_NS1E_6fusion15FusionCallbacksIS1I_NS1N_17LinearCombinationISI_fSI_fLNS_15FloatRoundStyleE2EEESH_S1M_JEEENS4_5SM1004TMEM4LOAD26SM100_TMEM_LOAD_16dp256b4xES10_NS11_INS12_ILi2ELi4ELi3EEES15_NSS_INS5_IJS16_S1K_EEENS5_IJS1K_SC_EEEEEEENS4_17SM75_U32x4_LDSM_NENS4_14SM90_TMA_STOREES21_NS4_17SM90_U32x4_STSM_NENS4_39AutoVectorizingCopyWithAssumedAlignmentILi128EEEEEEvvEEEEvNT_6ParamsE --------------------------
	.section	.nv.constant0._ZN7cutlass13device_kernelINS_4gemm6kernel13GemmUniversalIN4cute5tupleIJiiiiEEENS1_10collective13CollectiveMmaINS1_35MainloopSm100TmaUmmaWarpSpecializedILi4ELi2ELi4ENS5_IJNS4_1CILi2EEENSA_ILi1EEESC_EEEEENS5_IJNSA_ILi64EEENSA_ILi128EEESG_EEENS_6half_tENS5_IJlSC_lEEESI_SJ_NS4_8TiledMMAINS4_8MMA_AtomIJNS4_20SM100_MMA_F16BF16_SSISI_SI_fLi64ELi128ELNS4_4UMMA5MajorE0ELSO_0ELNSN_7ScaleInE0ELSP_0EEEEEENS4_6LayoutINS5_IJSC_SC_SC_EEENS5_IJNSA_ILi0EEESU_SU_EEEEENS5_IJNS4_10UnderscoreESX_SX_EEEEENS4_13SM90_TMA_LOADENS4_14ComposedLayoutINS4_7SwizzleILi3ELi4ELi3EEENS4_18smem_ptr_flag_bitsILi16EEENSS_INS5_IJNSA_ILi8EEESF_EEENS5_IJSF_SC_EEEEEEEvNS4_8identityENS4_23SM90_TMA_LOAD_MULTICASTES1A_vS1B_EENS_8epilogue10collective18CollectiveEpilogueINS1E_23Sm100TmaWarpSpecializedILi4ELi2ELi16ELb1ELb0EEEJSH_NS5_IJNSS_ISF_SC_EENSS_INSA_ILi32EEESC_EEEEESI_SJ_SI_SJ_NS1E_6fusion15FusionCallbacksIS1I_NS1N_17LinearCombinationISI_fSI_fLNS_15FloatRoundStyleE2EEESH_S1M_JEEENS4_5SM1004TMEM4LOAD26SM100_TMEM_LOAD_16dp256b4xES10_NS11_INS12_ILi2ELi4ELi3EEES15_NSS_INS5_IJS16_S1K_EEENS5_IJS1K_SC_EEEEEEENS4_17SM75_U32x4_LDSM_NENS4_14SM90_TMA_STOREES21_NS4_17SM90_U32x4_STSM_NENS4_39AutoVectorizingCopyWithAssumedAlignmentILi128EEEEEEvvEEEEvNT_6ParamsE,"a",@progbits
	.sectionflags	@""
	.align	4
.nv.constant0._ZN7cutlass13device_kernelINS_4gemm6kernel13GemmUniversalIN4cute5tupleIJiiiiEEENS1_10collective13CollectiveMmaINS1_35MainloopSm100TmaUmmaWarpSpecializedILi4ELi2ELi4ENS5_IJNS4_1CILi2EEENSA_ILi1EEESC_EEEEENS5_IJNSA_ILi64EEENSA_ILi128EEESG_EEENS_6half_tENS5_IJlSC_lEEESI_SJ_NS4_8TiledMMAINS4_8MMA_AtomIJNS4_20SM100_MMA_F16BF16_SSISI_SI_fLi64ELi128ELNS4_4UMMA5MajorE0ELSO_0ELNSN_7ScaleInE0ELSP_0EEEEEENS4_6LayoutINS5_IJSC_SC_SC_EEENS5_IJNSA_ILi0EEESU_SU_EEEEENS5_IJNS4_10UnderscoreESX_SX_EEEEENS4_13SM90_TMA_LOADENS4_14ComposedLayoutINS4_7SwizzleILi3ELi4ELi3EEENS4_18smem_ptr_flag_bitsILi16EEENSS_INS5_IJNSA_ILi8EEESF_EEENS5_IJSF_SC_EEEEEEEvNS4_8identityENS4_23SM90_TMA_LOAD_MULTICASTES1A_vS1B_EENS_8epilogue10collective18CollectiveEpilogueINS1E_23Sm100TmaWarpSpecializedILi4ELi2ELi16ELb1ELb0EEEJSH_NS5_IJNSS_ISF_SC_EENSS_INSA_ILi32EEESC_EEEEESI_SJ_SI_SJ_NS1E_6fusion15FusionCallbacksIS1I_NS1N_17LinearCombinationISI_fSI_fLNS_15FloatRoundStyleE2EEESH_S1M_JEEENS4_5SM1004TMEM4LOAD26SM100_TMEM_LOAD_16dp256b4xES10_NS11_INS12_ILi2ELi4ELi3EEES15_NSS_INS5_IJS16_S1K_EEENS5_IJS1K_SC_EEEEEEENS4_17SM75_U32x4_LDSM_NENS4_14SM90_TMA_STOREES21_NS4_17SM90_U32x4_STSM_NENS4_39AutoVectorizingCopyWithAssumedAlignmentILi128EEEEEEvvEEEEvNT_6ParamsE:
	.zero		2944


//--------------------- SYMBOLS --------------------------

	.type		.nv.reservedSmem.offset0,@object
	.size		.nv.reservedSmem.offset0,0x4
	.type		.nv.reservedSmem.cap,@object
	.size		.nv.reservedSmem.cap,0x4
	.type		__assertfail,@function
